//
// Generated by NVIDIA NVVM Compiler
//
// Compiler Build ID: CL-36424714
// Cuda compilation tools, release 13.0, V13.0.88
// Based on NVVM 20.0.0
//

.version 9.0
.target sm_100
.address_size 64

	// .globl	_Z3rk2iiiffffPfS_S_
.func  (.param .b64 func_retval0) __internal_accurate_pow
(
	.param .b64 __internal_accurate_pow_param_0
)
;

.visible .entry _Z3rk2iiiffffPfS_S_(
	.param .u32 _Z3rk2iiiffffPfS_S__param_0,
	.param .u32 _Z3rk2iiiffffPfS_S__param_1,
	.param .u32 _Z3rk2iiiffffPfS_S__param_2,
	.param .f32 _Z3rk2iiiffffPfS_S__param_3,
	.param .f32 _Z3rk2iiiffffPfS_S__param_4,
	.param .f32 _Z3rk2iiiffffPfS_S__param_5,
	.param .f32 _Z3rk2iiiffffPfS_S__param_6,
	.param .u64 .ptr .align 1 _Z3rk2iiiffffPfS_S__param_7,
	.param .u64 .ptr .align 1 _Z3rk2iiiffffPfS_S__param_8,
	.param .u64 .ptr .align 1 _Z3rk2iiiffffPfS_S__param_9
)
{
	.reg .pred 	%p<17>;
	.reg .b32 	%r<23>;
	.reg .b32 	%f<37>;
	.reg .b64 	%rd<20>;
	.reg .b64 	%fd<23>;

	ld.param.u32 	%r6, [_Z3rk2iiiffffPfS_S__param_1];
	ld.param.f32 	%f2, [_Z3rk2iiiffffPfS_S__param_3];
	ld.param.f32 	%f3, [_Z3rk2iiiffffPfS_S__param_4];
	ld.param.f32 	%f4, [_Z3rk2iiiffffPfS_S__param_5];
	ld.param.f32 	%f5, [_Z3rk2iiiffffPfS_S__param_6];
	ld.param.u64 	%rd6, [_Z3rk2iiiffffPfS_S__param_7];
	ld.param.u64 	%rd7, [_Z3rk2iiiffffPfS_S__param_8];
	ld.param.u64 	%rd5, [_Z3rk2iiiffffPfS_S__param_9];
	cvta.to.global.u64 	%rd1, %rd7;
	cvta.to.global.u64 	%rd2, %rd6;
	mov.u32 	%r7, %tid.x;
	add.s32 	%r1, %r7, -1;
	add.s32 	%r2, %r1, %r6;
	setp.eq.s32 	%p1, %r7, 100;
	@%p1 bra 	$L__BB0_3;
	setp.ne.s32 	%p2, %r7, 0;
	@%p2 bra 	$L__BB0_4;
	mul.wide.s32 	%rd11, %r2, 4;
	add.s64 	%rd12, %rd2, %rd11;
	ld.global.f32 	%f13, [%rd12];
	ld.global.f32 	%f14, [%rd12+8];
	mul.wide.s32 	%rd13, %r6, 4;
	add.s64 	%rd14, %rd2, %rd13;
	ld.global.f32 	%f15, [%rd14];
	add.f32 	%f16, %f15, %f15;
	sub.f32 	%f17, %f14, %f16;
	add.f32 	%f18, %f13, %f17;
	fma.rn.f32 	%f19, %f3, %f18, %f13;
	add.s64 	%rd15, %rd1, %rd11;
	st.global.f32 	[%rd15], %f19;
	bra.uni 	$L__BB0_4;
$L__BB0_3:
	mul.wide.s32 	%rd8, %r2, 4;
	add.s64 	%rd9, %rd2, %rd8;
	ld.global.f32 	%f6, [%rd9];
	ld.global.f32 	%f7, [%rd9+-8];
	ld.global.f32 	%f8, [%rd9+-4];
	add.f32 	%f9, %f8, %f8;
	sub.f32 	%f10, %f7, %f9;
	add.f32 	%f11, %f6, %f10;
	fma.rn.f32 	%f12, %f3, %f11, %f6;
	add.s64 	%rd10, %rd1, %rd8;
	st.global.f32 	[%rd10], %f12;
$L__BB0_4:
	setp.gt.u32 	%p3, %r1, 98;
	@%p3 bra 	$L__BB0_13;
	mul.wide.s32 	%rd16, %r2, 4;
	add.s64 	%rd3, %rd2, %rd16;
	ld.global.f32 	%f20, [%rd3];
	ld.global.f32 	%f21, [%rd3+4];
	add.f32 	%f22, %f20, %f20;
	sub.f32 	%f23, %f21, %f22;
	ld.global.f32 	%f24, [%rd3+-4];
	add.f32 	%f25, %f23, %f24;
	fma.rn.f32 	%f1, %f3, %f25, %f20;
	add.s64 	%rd4, %rd1, %rd16;
	st.global.f32 	[%rd4], %f1;
	cvt.f64.f32 	%fd1, %f4;
	{
	.reg .b32 %temp; 
	mov.b64 	{%temp, %r3}, %fd1;
	}
	mov.f64 	%fd9, 0d4000000000000000;
	{
	.reg .b32 %temp; 
	mov.b64 	{%temp, %r8}, %fd9;
	}
	and.b32  	%r5, %r8, 2146435072;
	setp.eq.s32 	%p4, %r5, 1062207488;
	abs.f64 	%fd2, %fd1;
	{ // callseq 0, 0
	.param .b64 param0;
	st.param.f64 	[param0], %fd2;
	.param .b64 retval0;
	call.uni (retval0), 
	__internal_accurate_pow, 
	(
	param0
	);
	ld.param.f64 	%fd10, [retval0];
	} // callseq 0
	setp.lt.s32 	%p5, %r3, 0;
	neg.f64 	%fd12, %fd10;
	selp.f64 	%fd13, %fd12, %fd10, %p4;
	selp.f64 	%fd22, %fd13, %fd10, %p5;
	setp.neu.f32 	%p6, %f4, 0f00000000;
	@%p6 bra 	$L__BB0_7;
	setp.eq.s32 	%p7, %r5, 1062207488;
	selp.b32 	%r9, %r3, 0, %p7;
	setp.lt.s32 	%p8, %r8, 0;
	or.b32  	%r10, %r9, 2146435072;
	selp.b32 	%r11, %r10, %r9, %p8;
	mov.b32 	%r12, 0;
	mov.b64 	%fd22, {%r12, %r11};
$L__BB0_7:
	add.f64 	%fd14, %fd1, 0d4000000000000000;
	{
	.reg .b32 %temp; 
	mov.b64 	{%temp, %r13}, %fd14;
	}
	and.b32  	%r14, %r13, 2146435072;
	setp.ne.s32 	%p9, %r14, 2146435072;
	@%p9 bra 	$L__BB0_12;
	setp.num.f32 	%p10, %f4, %f4;
	@%p10 bra 	$L__BB0_10;
	mov.f64 	%fd15, 0d4000000000000000;
	add.rn.f64 	%fd22, %fd1, %fd15;
	bra.uni 	$L__BB0_12;
$L__BB0_10:
	setp.neu.f64 	%p11, %fd2, 0d7FF0000000000000;
	@%p11 bra 	$L__BB0_12;
	setp.lt.s32 	%p12, %r3, 0;
	setp.eq.s32 	%p13, %r5, 1062207488;
	setp.lt.s32 	%p14, %r8, 0;
	selp.b32 	%r16, 0, 2146435072, %p14;
	and.b32  	%r17, %r8, 2147483647;
	setp.ne.s32 	%p15, %r17, 1071644672;
	or.b32  	%r18, %r16, -2147483648;
	selp.b32 	%r19, %r18, %r16, %p15;
	selp.b32 	%r20, %r19, %r16, %p13;
	selp.b32 	%r21, %r20, %r16, %p12;
	mov.b32 	%r22, 0;
	mov.b64 	%fd22, {%r22, %r21};
$L__BB0_12:
	setp.eq.f32 	%p16, %f4, 0f3F800000;
	selp.f64 	%fd16, 0d3FF0000000000000, %fd22, %p16;
	cvt.f64.f32 	%fd17, %f2;
	div.rn.f64 	%fd18, %fd17, %fd16;
	ld.global.f32 	%f26, [%rd4+4];
	add.f32 	%f27, %f1, %f1;
	sub.f32 	%f28, %f26, %f27;
	ld.global.f32 	%f29, [%rd4+-4];
	add.f32 	%f30, %f28, %f29;
	cvt.f64.f32 	%fd19, %f30;
	mul.f64 	%fd20, %fd18, %fd19;
	cvt.rn.f32.f64 	%f31, %fd20;
	cvta.to.global.u64 	%rd17, %rd5;
	add.s64 	%rd19, %rd17, %rd16;
	st.global.f32 	[%rd19], %f31;
	ld.global.f32 	%f32, [%rd3];
	ld.global.f32 	%f33, [%rd4];
	add.f32 	%f34, %f32, %f33;
	fma.rn.f32 	%f35, %f5, %f31, %f34;
	mul.f32 	%f36, %f35, 0f3F000000;
	st.global.f32 	[%rd3+404], %f36;
$L__BB0_13:
	ret;

}
.func  (.param .b64 func_retval0) __internal_accurate_pow(
	.param .b64 __internal_accurate_pow_param_0
)
{
	.reg .pred 	%p<8>;
	.reg .b32 	%r<49>;
	.reg .b32 	%f<3>;
	.reg .b64 	%fd<109>;

	ld.param.f64 	%fd10, [__internal_accurate_pow_param_0];
	{
	.reg .b32 %temp; 
	mov.b64 	{%temp, %r46}, %fd10;
	}
	{
	.reg .b32 %temp; 
	mov.b64 	{%r45, %temp}, %fd10;
	}
	shr.u32 	%r47, %r46, 20;
	setp.gt.u32 	%p1, %r46, 1048575;
	@%p1 bra 	$L__BB1_2;
	mul.f64 	%fd11, %fd10, 0d4350000000000000;
	{
	.reg .b32 %temp; 
	mov.b64 	{%temp, %r46}, %fd11;
	}
	{
	.reg .b32 %temp; 
	mov.b64 	{%r45, %temp}, %fd11;
	}
	shr.u32 	%r16, %r46, 20;
	add.s32 	%r47, %r16, -54;
$L__BB1_2:
	add.s32 	%r48, %r47, -1023;
	and.b32  	%r17, %r46, -2146435073;
	or.b32  	%r18, %r17, 1072693248;
	mov.b64 	%fd107, {%r45, %r18};
	setp.lt.u32 	%p2, %r18, 1073127583;
	@%p2 bra 	$L__BB1_4;
	{
	.reg .b32 %temp; 
	mov.b64 	{%r19, %temp}, %fd107;
	}
	{
	.reg .b32 %temp; 
	mov.b64 	{%temp, %r20}, %fd107;
	}
	add.s32 	%r21, %r20, -1048576;
	mov.b64 	%fd107, {%r19, %r21};
	add.s32 	%r48, %r47, -1022;
$L__BB1_4:
	add.f64 	%fd12, %fd107, 0dBFF0000000000000;
	add.f64 	%fd13, %fd107, 0d3FF0000000000000;
	rcp.approx.ftz.f64 	%fd14, %fd13;
	neg.f64 	%fd15, %fd13;
	fma.rn.f64 	%fd16, %fd15, %fd14, 0d3FF0000000000000;
	fma.rn.f64 	%fd17, %fd16, %fd16, %fd16;
	fma.rn.f64 	%fd18, %fd17, %fd14, %fd14;
	mul.f64 	%fd19, %fd12, %fd18;
	fma.rn.f64 	%fd20, %fd12, %fd18, %fd19;
	mul.f64 	%fd21, %fd20, %fd20;
	fma.rn.f64 	%fd22, %fd21, 0d3EB0F5FF7D2CAFE2, 0d3ED0F5D241AD3B5A;
	fma.rn.f64 	%fd23, %fd22, %fd21, 0d3EF3B20A75488A3F;
	fma.rn.f64 	%fd24, %fd23, %fd21, 0d3F1745CDE4FAECD5;
	fma.rn.f64 	%fd25, %fd24, %fd21, 0d3F3C71C7258A578B;
	fma.rn.f64 	%fd26, %fd25, %fd21, 0d3F6249249242B910;
	fma.rn.f64 	%fd27, %fd26, %fd21, 0d3F89999999999DFB;
	sub.f64 	%fd28, %fd12, %fd20;
	add.f64 	%fd29, %fd28, %fd28;
	neg.f64 	%fd30, %fd20;
	fma.rn.f64 	%fd31, %fd30, %fd12, %fd29;
	mul.f64 	%fd32, %fd18, %fd31;
	fma.rn.f64 	%fd33, %fd21, %fd27, 0d3FB5555555555555;
	mov.f64 	%fd34, 0d3FB5555555555555;
	sub.f64 	%fd35, %fd34, %fd33;
	fma.rn.f64 	%fd36, %fd21, %fd27, %fd35;
	add.f64 	%fd37, %fd36, 0dBC46A4CB00B9E7B0;
	add.f64 	%fd38, %fd33, %fd37;
	sub.f64 	%fd39, %fd33, %fd38;
	add.f64 	%fd40, %fd37, %fd39;
	mul.rn.f64 	%fd41, %fd20, %fd20;
	neg.f64 	%fd42, %fd41;
	fma.rn.f64 	%fd43, %fd20, %fd20, %fd42;
	{
	.reg .b32 %temp; 
	mov.b64 	{%r22, %temp}, %fd32;
	}
	{
	.reg .b32 %temp; 
	mov.b64 	{%temp, %r23}, %fd32;
	}
	add.s32 	%r24, %r23, 1048576;
	mov.b64 	%fd44, {%r22, %r24};
	fma.rn.f64 	%fd45, %fd20, %fd44, %fd43;
	mul.rn.f64 	%fd46, %fd41, %fd20;
	neg.f64 	%fd47, %fd46;
	fma.rn.f64 	%fd48, %fd41, %fd20, %fd47;
	fma.rn.f64 	%fd49, %fd41, %fd32, %fd48;
	fma.rn.f64 	%fd50, %fd45, %fd20, %fd49;
	mul.rn.f64 	%fd51, %fd38, %fd46;
	neg.f64 	%fd52, %fd51;
	fma.rn.f64 	%fd53, %fd38, %fd46, %fd52;
	fma.rn.f64 	%fd54, %fd38, %fd50, %fd53;
	fma.rn.f64 	%fd55, %fd40, %fd46, %fd54;
	add.f64 	%fd56, %fd51, %fd55;
	sub.f64 	%fd57, %fd51, %fd56;
	add.f64 	%fd58, %fd55, %fd57;
	add.f64 	%fd59, %fd20, %fd56;
	sub.f64 	%fd60, %fd20, %fd59;
	add.f64 	%fd61, %fd56, %fd60;
	add.f64 	%fd62, %fd58, %fd61;
	add.f64 	%fd63, %fd32, %fd62;
	add.f64 	%fd64, %fd59, %fd63;
	sub.f64 	%fd65, %fd59, %fd64;
	add.f64 	%fd66, %fd63, %fd65;
	xor.b32  	%r25, %r48, -2147483648;
	mov.b32 	%r26, 1127219200;
	mov.b64 	%fd67, {%r25, %r26};
	mov.b32 	%r27, -2147483648;
	mov.b64 	%fd68, {%r27, %r26};
	sub.f64 	%fd69, %fd67, %fd68;
	fma.rn.f64 	%fd70, %fd69, 0d3FE62E42FEFA39EF, %fd64;
	fma.rn.f64 	%fd71, %fd69, 0dBFE62E42FEFA39EF, %fd70;
	sub.f64 	%fd72, %fd71, %fd64;
	sub.f64 	%fd73, %fd66, %fd72;
	fma.rn.f64 	%fd74, %fd69, 0d3C7ABC9E3B39803F, %fd73;
	add.f64 	%fd75, %fd70, %fd74;
	sub.f64 	%fd76, %fd70, %fd75;
	add.f64 	%fd77, %fd74, %fd76;
	mov.f64 	%fd78, 0d4000000000000000;
	{
	.reg .b32 %temp; 
	mov.b64 	{%temp, %r28}, %fd78;
	}
	{
	.reg .b32 %temp; 
	mov.b64 	{%r29, %temp}, %fd78;
	}
	shl.b32 	%r30, %r28, 1;
	setp.gt.u32 	%p3, %r30, -33554433;
	and.b32  	%r31, %r28, -15728641;
	selp.b32 	%r32, %r31, %r28, %p3;
	mov.b64 	%fd79, {%r29, %r32};
	mul.rn.f64 	%fd80, %fd75, %fd79;
	neg.f64 	%fd81, %fd80;
	fma.rn.f64 	%fd82, %fd75, %fd79, %fd81;
	fma.rn.f64 	%fd83, %fd77, %fd79, %fd82;
	add.f64 	%fd4, %fd80, %fd83;
	sub.f64 	%fd84, %fd80, %fd4;
	add.f64 	%fd5, %fd83, %fd84;
	fma.rn.f64 	%fd85, %fd4, 0d3FF71547652B82FE, 0d4338000000000000;
	{
	.reg .b32 %temp; 
	mov.b64 	{%r13, %temp}, %fd85;
	}
	mov.f64 	%fd86, 0dC338000000000000;
	add.rn.f64 	%fd87, %fd85, %fd86;
	fma.rn.f64 	%fd88, %fd87, 0dBFE62E42FEFA39EF, %fd4;
	fma.rn.f64 	%fd89, %fd87, 0dBC7ABC9E3B39803F, %fd88;
	fma.rn.f64 	%fd90, %fd89, 0d3E5ADE1569CE2BDF, 0d3E928AF3FCA213EA;
	fma.rn.f64 	%fd91, %fd90, %fd89, 0d3EC71DEE62401315;
	fma.rn.f64 	%fd92, %fd91, %fd89, 0d3EFA01997C89EB71;
	fma.rn.f64 	%fd93, %fd92, %fd89, 0d3F2A01A014761F65;
	fma.rn.f64 	%fd94, %fd93, %fd89, 0d3F56C16C1852B7AF;
	fma.rn.f64 	%fd95, %fd94, %fd89, 0d3F81111111122322;
	fma.rn.f64 	%fd96, %fd95, %fd89, 0d3FA55555555502A1;
	fma.rn.f64 	%fd97, %fd96, %fd89, 0d3FC5555555555511;
	fma.rn.f64 	%fd98, %fd97, %fd89, 0d3FE000000000000B;
	fma.rn.f64 	%fd99, %fd98, %fd89, 0d3FF0000000000000;
	fma.rn.f64 	%fd100, %fd99, %fd89, 0d3FF0000000000000;
	{
	.reg .b32 %temp; 
	mov.b64 	{%r14, %temp}, %fd100;
	}
	{
	.reg .b32 %temp; 
	mov.b64 	{%temp, %r15}, %fd100;
	}
	shl.b32 	%r33, %r13, 20;
	add.s32 	%r34, %r33, %r15;
	mov.b64 	%fd108, {%r14, %r34};
	{
	.reg .b32 %temp; 
	mov.b64 	{%temp, %r35}, %fd4;
	}
	mov.b32 	%f2, %r35;
	abs.f32 	%f1, %f2;
	setp.lt.f32 	%p4, %f1, 0f4086232B;
	@%p4 bra 	$L__BB1_7;
	setp.lt.f64 	%p5, %fd4, 0d0000000000000000;
	add.f64 	%fd101, %fd4, 0d7FF0000000000000;
	selp.f64 	%fd108, 0d0000000000000000, %fd101, %p5;
	setp.geu.f32 	%p6, %f1, 0f40874800;
	@%p6 bra 	$L__BB1_7;
	shr.u32 	%r36, %r13, 31;
	add.s32 	%r37, %r13, %r36;
	shr.s32 	%r38, %r37, 1;
	shl.b32 	%r39, %r38, 20;
	add.s32 	%r40, %r15, %r39;
	mov.b64 	%fd102, {%r14, %r40};
	sub.s32 	%r41, %r13, %r38;
	shl.b32 	%r42, %r41, 20;
	add.s32 	%r43, %r42, 1072693248;
	mov.b32 	%r44, 0;
	mov.b64 	%fd103, {%r44, %r43};
	mul.f64 	%fd108, %fd103, %fd102;
$L__BB1_7:
	abs.f64 	%fd104, %fd108;
	setp.eq.f64 	%p7, %fd104, 0d7FF0000000000000;
	fma.rn.f64 	%fd105, %fd108, %fd5, %fd108;
	selp.f64 	%fd106, %fd108, %fd105, %p7;
	st.param.f64 	[func_retval0], %fd106;
	ret;

}


// ===== COMPILED SASS (sm_100) =====

	.target	sm_100

	.elftype	@"ET_EXEC"


//--------------------- .note.nv.tkinfo           --------------------------
	.section	.note.nv.tkinfo,"",@"SHT_NOTE"
	.sectionflags	@"SHF_NOTE_NV_TKINFO"
	.tkinfo
        /*0018*/ 	.word	0x00000002
        /*0030*/ 	.string	""
        /*0030*/ 	.string	"ptxas"
        /*0030*/ 	.string	"Cuda compilation tools, release 13.0, V13.0.88"
        /*0030*/ 	.string	"Build cuda_13.0.r13.0/compiler.36424714_0"
        /*0030*/ 	.string	"-arch sm_100 -m 64 "



//--------------------- .note.nv.cuinfo           --------------------------
	.section	.note.nv.cuinfo,"",@"SHT_NOTE"
	.sectionflags	@"SHF_NOTE_NV_CUINFO"
        /*0018*/ 	.short	0x0002
        /*001a*/ 	.short	0x0064
        /*001c*/ 	.short	0x0082
	.zero		2


//--------------------- .nv.info                  --------------------------
	.section	.nv.info,"",@"SHT_CUDA_INFO"
	.align	4


	//----- nvinfo : EIATTR_REGCOUNT
	.align		4
        /*0000*/ 	.byte	0x04, 0x2f
        /*0002*/ 	.short	(.L_1 - .L_0)
	.align		4
.L_0:
        /*0004*/ 	.word	index@(_Z3rk2iiiffffPfS_S_)
        /*0008*/ 	.word	0x0000001e


	//----- nvinfo : EIATTR_FRAME_SIZE
	.align		4
.L_1:
        /*000c*/ 	.byte	0x04, 0x11
        /*000e*/ 	.short	(.L_3 - .L_2)
	.align		4
.L_2:
        /*0010*/ 	.word	index@($_Z3rk2iiiffffPfS_S_$__internal_accurate_pow)
        /*0014*/ 	.word	0x00000000


	//----- nvinfo : EIATTR_FRAME_SIZE
	.align		4
.L_3:
        /*0018*/ 	.byte	0x04, 0x11
        /*001a*/ 	.short	(.L_5 - .L_4)
	.align		4
.L_4:
        /*001c*/ 	.word	index@($__internal_0_$__cuda_sm20_div_rn_f64_full)
        /*0020*/ 	.word	0x00000000


	//----- nvinfo : EIATTR_FRAME_SIZE
	.align		4
.L_5:
        /*0024*/ 	.byte	0x04, 0x11
        /*0026*/ 	.short	(.L_7 - .L_6)
	.align		4
.L_6:
        /*0028*/ 	.word	index@(_Z3rk2iiiffffPfS_S_)
        /*002c*/ 	.word	0x00000000


	//----- nvinfo : EIATTR_MIN_STACK_SIZE
	.align		4
.L_7:
        /*0030*/ 	.byte	0x04, 0x12
        /*0032*/ 	.short	(.L_9 - .L_8)
	.align		4
.L_8:
        /*0034*/ 	.word	index@(_Z3rk2iiiffffPfS_S_)
        /*0038*/ 	.word	0x00000000
.L_9:


//--------------------- .nv.compat                --------------------------
	.section	.nv.compat,"",@"SHT_CUDA_COMPAT_INFO"
	.align	4
        /*0000*/ 	.byte	0x02, 0x09, 0x00, 0x00, 0x02, 0x02, 0x01, 0x00, 0x02, 0x05, 0x05, 0x00, 0x03, 0x07, 0x01, 0x01
        /*0010*/ 	.byte	0x02, 0x03, 0x00, 0x00, 0x02, 0x06, 0x01, 0x00, 0x04, 0x0b, 0x08, 0x00, 0x01, 0x00, 0x00, 0x00
        /*0020*/ 	.byte	0x00, 0x00, 0x00, 0x00


//--------------------- .nv.info._Z3rk2iiiffffPfS_S_ --------------------------
	.section	.nv.info._Z3rk2iiiffffPfS_S_,"",@"SHT_CUDA_INFO"
	.sectionflags	@""
	.align	4


	//----- nvinfo : EIATTR_CUDA_API_VERSION
	.align		4
        /*0000*/ 	.byte	0x04, 0x37
        /*0002*/ 	.short	(.L_11 - .L_10)
.L_10:
        /*0004*/ 	.word	0x00000082


	//----- nvinfo : EIATTR_KPARAM_INFO
	.align		4
.L_11:
        /*0008*/ 	.byte	0x04, 0x17
        /*000a*/ 	.short	(.L_13 - .L_12)
.L_12:
        /*000c*/ 	.word	0x00000000
        /*0010*/ 	.short	0x0009
        /*0012*/ 	.short	0x0030
        /*0014*/ 	.byte	0x00, 0xf5, 0x21, 0x00


	//----- nvinfo : EIATTR_KPARAM_INFO
	.align		4
.L_13:
        /*0018*/ 	.byte	0x04, 0x17
        /*001a*/ 	.short	(.L_15 - .L_14)
.L_14:
        /*001c*/ 	.word	0x00000000
        /*0020*/ 	.short	0x0008
        /*0022*/ 	.short	0x0028
        /*0024*/ 	.byte	0x00, 0xf5, 0x21, 0x00


	//----- nvinfo : EIATTR_KPARAM_INFO
	.align		4
.L_15:
        /*0028*/ 	.byte	0x04, 0x17
        /*002a*/ 	.short	(.L_17 - .L_16)
.L_16:
        /*002c*/ 	.word	0x00000000
        /*0030*/ 	.short	0x0007
        /*0032*/ 	.short	0x0020
        /*0034*/ 	.byte	0x00, 0xf5, 0x21, 0x00


	//----- nvinfo : EIATTR_KPARAM_INFO
	.align		4
.L_17:
        /*0038*/ 	.byte	0x04, 0x17
        /*003a*/ 	.short	(.L_19 - .L_18)
.L_18:
        /*003c*/ 	.word	0x00000000
        /*0040*/ 	.short	0x0006
        /*0042*/ 	.short	0x0018
        /*0044*/ 	.byte	0x00, 0xf0, 0x11, 0x00


	//----- nvinfo : EIATTR_KPARAM_INFO
	.align		4
.L_19:
        /*0048*/ 	.byte	0x04, 0x17
        /*004a*/ 	.short	(.L_21 - .L_20)
.L_20:
        /*004c*/ 	.word	0x00000000
        /*0050*/ 	.short	0x0005
        /*0052*/ 	.short	0x0014
        /*0054*/ 	.byte	0x00, 0xf0, 0x11, 0x00


	//----- nvinfo : EIATTR_KPARAM_INFO
	.align		4
.L_21:
        /*0058*/ 	.byte	0x04, 0x17
        /*005a*/ 	.short	(.L_23 - .L_22)
.L_22:
        /*005c*/ 	.word	0x00000000
        /*0060*/ 	.short	0x0004
        /*0062*/ 	.short	0x0010
        /*0064*/ 	.byte	0x00, 0xf0, 0x11, 0x00


	//----- nvinfo : EIATTR_KPARAM_INFO
	.align		4
.L_23:
        /*0068*/ 	.byte	0x04, 0x17
        /*006a*/ 	.short	(.L_25 - .L_24)
.L_24:
        /*006c*/ 	.word	0x00000000
        /*0070*/ 	.short	0x0003
        /*0072*/ 	.short	0x000c
        /*0074*/ 	.byte	0x00, 0xf0, 0x11, 0x00


	//----- nvinfo : EIATTR_KPARAM_INFO
	.align		4
.L_25:
        /*0078*/ 	.byte	0x04, 0x17
        /*007a*/ 	.short	(.L_27 - .L_26)
.L_26:
        /*007c*/ 	.word	0x00000000
        /*0080*/ 	.short	0x0002
        /*0082*/ 	.short	0x0008
        /*0084*/ 	.byte	0x00, 0xf0, 0x11, 0x00


	//----- nvinfo : EIATTR_KPARAM_INFO
	.align		4
.L_27:
        /*0088*/ 	.byte	0x04, 0x17
        /*008a*/ 	.short	(.L_29 - .L_28)
.L_28:
        /*008c*/ 	.word	0x00000000
        /*0090*/ 	.short	0x0001
        /*0092*/ 	.short	0x0004
        /*0094*/ 	.byte	0x00, 0xf0, 0x11, 0x00


	//----- nvinfo : EIATTR_KPARAM_INFO
	.align		4
.L_29:
        /*0098*/ 	.byte	0x04, 0x17
        /*009a*/ 	.short	(.L_31 - .L_30)
.L_30:
        /*009c*/ 	.word	0x00000000
        /*00a0*/ 	.short	0x0000
        /*00a2*/ 	.short	0x0000
        /*00a4*/ 	.byte	0x00, 0xf0, 0x11, 0x00


	//----- nvinfo : EIATTR_SPARSE_MMA_MASK
	.align		4
.L_31:
        /*00a8*/ 	.byte	0x03, 0x50
        /*00aa*/ 	.short	0x0000


	//----- nvinfo : EIATTR_MAXREG_COUNT
	.align		4
        /*00ac*/ 	.byte	0x03, 0x1b
        /*00ae*/ 	.short	0x00ff


	//----- nvinfo : EIATTR_MERCURY_ISA_VERSION
	.align		4
        /*00b0*/ 	.byte	0x03, 0x5f
        /*00b2*/ 	.short	0x0101


	//----- nvinfo : EIATTR_VRC_CTA_INIT_COUNT
	.align		4
        /*00b4*/ 	.byte	0x02, 0x4a
	.zero		1
	.zero		1


	//----- nvinfo : EIATTR_EXIT_INSTR_OFFSETS
	.align		4
        /*00b8*/ 	.byte	0x04, 0x1c
        /*00ba*/ 	.short	(.L_33 - .L_32)


	//   ....[0]....
.L_32:
        /*00bc*/ 	.word	0x00000290


	//   ....[1]....
        /*00c0*/ 	.word	0x00000720


	//----- nvinfo : EIATTR_CRS_STACK_SIZE
	.align		4
.L_33:
        /*00c4*/ 	.byte	0x04, 0x1e
        /*00c6*/ 	.short	(.L_35 - .L_34)
.L_34:
        /*00c8*/ 	.word	0x00000000


	//----- nvinfo : EIATTR_CBANK_PARAM_SIZE
	.align		4
.L_35:
        /*00cc*/ 	.byte	0x03, 0x19
        /*00ce*/ 	.short	0x0038


	//----- nvinfo : EIATTR_PARAM_CBANK
	.align		4
        /*00d0*/ 	.byte	0x04, 0x0a
        /*00d2*/ 	.short	(.L_37 - .L_36)
	.align		4
.L_36:
        /*00d4*/ 	.word	index@(.nv.constant0._Z3rk2iiiffffPfS_S_)
        /*00d8*/ 	.short	0x0380
        /*00da*/ 	.short	0x0038


	//----- nvinfo : EIATTR_SW_WAR
	.align		4
.L_37:
        /*00dc*/ 	.byte	0x04, 0x36
        /*00de*/ 	.short	(.L_39 - .L_38)
.L_38:
        /*00e0*/ 	.word	0x00000008
.L_39:


//--------------------- .nv.callgraph             --------------------------
	.section	.nv.callgraph,"",@"SHT_CUDA_CALLGRAPH"
	.align	4
	.sectionentsize	8
	.align		4
        /*0000*/ 	.word	0x00000000
	.align		4
        /*0004*/ 	.word	0xffffffff
	.align		4
        /*0008*/ 	.word	0x00000000
	.align		4
        /*000c*/ 	.word	0xfffffffe
	.align		4
        /*0010*/ 	.word	0x00000000
	.align		4
        /*0014*/ 	.word	0xfffffffd
	.align		4
        /*0018*/ 	.word	0x00000000
	.align		4
        /*001c*/ 	.word	0xfffffffc


//--------------------- .text._Z3rk2iiiffffPfS_S_ --------------------------
	.section	.text._Z3rk2iiiffffPfS_S_,"ax",@progbits
	.align	128
        .global         _Z3rk2iiiffffPfS_S_
        .type           _Z3rk2iiiffffPfS_S_,@function
        .size           _Z3rk2iiiffffPfS_S_,(.L_x_13 - _Z3rk2iiiffffPfS_S_)
        .other          _Z3rk2iiiffffPfS_S_,@"STO_CUDA_ENTRY STV_DEFAULT"
_Z3rk2iiiffffPfS_S_:
.text._Z3rk2iiiffffPfS_S_:
[----:B------:R-:W-:Y:S01]  /*0000*/  LDC R1, c[0x0][0x37c] ;  /* 0x0000df00ff017b82 */ /* 0x000fe20000000800 */
[----:B------:R-:W0:Y:S07]  /*0010*/  S2R R3, SR_TID.X ;  /* 0x0000000000037919 */ /* 0x000e2e0000002100 */
[----:B------:R-:W1:Y:S01]  /*0020*/  LDC R7, c[0x0][0x384] ;  /* 0x0000e100ff077b82 */ /* 0x000e620000000800 */
[----:B------:R-:W2:Y:S01]  /*0030*/  LDCU.64 UR4, c[0x0][0x358] ;  /* 0x00006b00ff0477ac */ /* 0x000ea20008000a00 */
[----:B------:R-:W-:Y:S01]  /*0040*/  BSSY.RECONVERGENT B0, `(.L_x_0) ;  /* 0x0000023000007945 */ /* 0x000fe20003800200 */
[C---:B0-----:R-:W-:Y:S01]  /*0050*/  ISETP.NE.AND P0, PT, R3.reuse, 0x64, PT ;  /* 0x000000640300780c */ /* 0x041fe20003f05270 */
[----:B------:R-:W-:-:S04]  /*0060*/  VIADD R0, R3, 0xffffffff ;  /* 0xffffffff03007836 */ /* 0x000fc80000000000 */
[----:B-1----:R-:W-:-:S08]  /*0070*/  IMAD.IADD R2, R0, 0x1, R7 ;  /* 0x0000000100027824 */ /* 0x002fd000078e0207 */
[----:B--2---:R-:W-:Y:S05]  /*0080*/  @!P0 BRA `(.L_x_1) ;  /* 0x0000000000448947 */ /* 0x004fea0003800000 */
[----:B------:R-:W-:-:S13]  /*0090*/  ISETP.NE.AND P0, PT, R3, RZ, PT ;  /* 0x000000ff0300720c */ /* 0x000fda0003f05270 */
[----:B------:R-:W-:Y:S05]  /*00a0*/  @P0 BRA `(.L_x_2) ;  /* 0x0000000000700947 */ /* 0x000fea0003800000 */
[----:B------:R-:W0:Y:S01]  /*00b0*/  LDC.64 R4, c[0x0][0x3a0] ;  /* 0x0000e800ff047b82 */ /* 0x000e220000000a00 */
[----:B------:R-:W1:Y:S07]  /*00c0*/  LDCU UR6, c[0x0][0x390] ;  /* 0x00007200ff0677ac */ /* 0x000e6e0008000800 */
[----:B------:R-:W2:Y:S01]  /*00d0*/  LDC.64 R8, c[0x0][0x3a8] ;  /* 0x0000ea00ff087b82 */ /* 0x000ea20000000a00 */
[----:B0-----:R-:W-:-:S04]  /*00e0*/  IMAD.WIDE R6, R7, 0x4, R4 ;  /* 0x0000000407067825 */ /* 0x001fc800078e0204 */
[C---:B------:R-:W-:Y:S02]  /*00f0*/  IMAD.WIDE R4, R2.reuse, 0x4, R4 ;  /* 0x0000000402047825 */ /* 0x040fe400078e0204 */
[----:B------:R-:W3:Y:S04]  /*0100*/  LDG.E R6, desc[UR4][R6.64] ;  /* 0x0000000406067981 */ /* 0x000ee8000c1e1900 */
[----:B------:R-:W4:Y:S04]  /*0110*/  LDG.E R10, desc[UR4][R4.64+0x8] ;  /* 0x00000804040a7981 */ /* 0x000f28000c1e1900 */
[----:B------:R-:W5:Y:S01]  /*0120*/  LDG.E R3, desc[UR4][R4.64] ;  /* 0x0000000404037981 */ /* 0x000f62000c1e1900 */
[----:B--2---:R-:W-:-:S04]  /*0130*/  IMAD.WIDE R8, R2, 0x4, R8 ;  /* 0x0000000402087825 */ /* 0x004fc800078e0208 */
[----:B---3--:R-:W-:-:S04]  /*0140*/  FADD R11, R6, R6 ;  /* 0x00000006060b7221 */ /* 0x008fc80000000000 */
[----:B----4-:R-:W-:-:S04]  /*0150*/  FADD R10, R10, -R11 ;  /* 0x8000000b0a0a7221 */ /* 0x010fc80000000000 */
[----:B-----5:R-:W-:-:S04]  /*0160*/  FADD R10, R3, R10 ;  /* 0x0000000a030a7221 */ /* 0x020fc80000000000 */
[----:B-1----:R-:W-:-:S05]  /*0170*/  FFMA R3, R10, UR6, R3 ;  /* 0x000000060a037c23 */ /* 0x002fca0008000003 */
[----:B------:R1:W-:Y:S01]  /*0180*/  STG.E desc[UR4][R8.64], R3 ;  /* 0x0000000308007986 */ /* 0x0003e2000c101904 */
[----:B------:R-:W-:Y:S05]  /*0190*/  BRA `(.L_x_2) ;  /* 0x0000000000347947 */ /* 0x000fea0003800000 */
.L_x_1:
[----:B------:R-:W0:Y:S01]  /*01a0*/  LDC.64 R4, c[0x0][0x3a0] ;  /* 0x0000e800ff047b82 */ /* 0x000e220000000a00 */
[----:B------:R-:W1:Y:S07]  /*01b0*/  LDCU UR6, c[0x0][0x390] ;  /* 0x00007200ff0677ac */ /* 0x000e6e0008000800 */
[----:B------:R-:W2:Y:S01]  /*01c0*/  LDC.64 R6, c[0x0][0x3a8] ;  /* 0x0000ea00ff067b82 */ /* 0x000ea20000000a00 */
[----:B0-----:R-:W-:-:S05]  /*01d0*/  IMAD.WIDE R4, R2, 0x4, R4 ;  /* 0x0000000402047825 */ /* 0x001fca00078e0204 */
        /* <DEDUP_REMOVED lines=8> */
[----:B------:R0:W-:Y:S02]  /*0260*/  STG.E desc[UR4][R6.64], R3 ;  /* 0x0000000306007986 */ /* 0x0001e4000c101904 */
.L_x_2:
[----:B------:R-:W-:Y:S05]  /*0270*/  BSYNC.RECONVERGENT B0 ;  /* 0x0000000000007941 */ /* 0x000fea0003800200 */
.L_x_0:
[----:B------:R-:W-:-:S13]  /*0280*/  ISETP.GT.U32.AND P0, PT, R0, 0x62, PT ;  /* 0x000000620000780c */ /* 0x000fda0003f04070 */
[----:B------:R-:W-:Y:S05]  /*0290*/  @P0 EXIT ;  /* 0x000000000000094d */ /* 0x000fea0003800000 */
[----:B0-----:R-:W0:Y:S01]  /*02a0*/  LDC.64 R6, c[0x0][0x3a0] ;  /* 0x0000e800ff067b82 */ /* 0x001e220000000a00 */
[----:B------:R-:W2:Y:S07]  /*02b0*/  LDCU.64 UR6, c[0x0][0x390] ;  /* 0x00007200ff0677ac */ /* 0x000eae0008000a00 */
[----:B------:R-:W3:Y:S01]  /*02c0*/  LDC.64 R4, c[0x0][0x3a8] ;  /* 0x0000ea00ff047b82 */ /* 0x000ee20000000a00 */
[----:B0-----:R-:W-:-:S05]  /*02d0*/  IMAD.WIDE R6, R2, 0x4, R6 ;  /* 0x0000000402067825 */ /* 0x001fca00078e0206 */
[----:B-1----:R-:W4:Y:S04]  /*02e0*/  LDG.E R3, desc[UR4][R6.64] ;  /* 0x0000000406037981 */ /* 0x002f28000c1e1900 */
[----:B------:R-:W5:Y:S04]  /*02f0*/  LDG.E R0, desc[UR4][R6.64+0x4] ;  /* 0x0000040406007981 */ /* 0x000f68000c1e1900 */
[----:B------:R-:W2:Y:S01]  /*0300*/  LDG.E R11, desc[UR4][R6.64+-0x4] ;  /* 0xfffffc04060b7981 */ /* 0x000ea2000c1e1900 */
[----:B---3--:R-:W-:-:S04]  /*0310*/  IMAD.WIDE R4, R2, 0x4, R4 ;  /* 0x0000000402047825 */ /* 0x008fc800078e0204 */
[----:B----4-:R-:W-:-:S04]  /*0320*/  FADD R9, R3, R3 ;  /* 0x0000000303097221 */ /* 0x010fc80000000000 */
[----:B-----5:R-:W-:Y:S02]  /*0330*/  FADD R0, R0, -R9 ;  /* 0x8000000900007221 */ /* 0x020fe40000000000 */
[----:B--2---:R-:W0:Y:S02]  /*0340*/  F2F.F64.F32 R8, UR7 ;  /* 0x0000000700087d10 */ /* 0x004e240008201800 */
[----:B------:R-:W-:-:S04]  /*0350*/  FADD R0, R0, R11 ;  /* 0x0000000b00007221 */ /* 0x000fc80000000000 */
[----:B------:R-:W-:Y:S01]  /*0360*/  FFMA R3, R0, UR6, R3 ;  /* 0x0000000600037c23 */ /* 0x000fe20008000003 */
[----:B------:R-:W-:-:S04]  /*0370*/  MOV R0, 0x3a0 ;  /* 0x000003a000007802 */ /* 0x000fc80000000f00 */
[----:B------:R1:W-:Y:S03]  /*0380*/  STG.E desc[UR4][R4.64], R3 ;  /* 0x0000000304007986 */ /* 0x0003e6000c101904 */
[----:B01----:R-:W-:Y:S05]  /*0390*/  CALL.REL.NOINC `($_Z3rk2iiiffffPfS_S_$__internal_accurate_pow) ;  /* 0x0000000800587944 */ /* 0x003fea0003c00000 */
[----:B------:R-:W0:Y:S01]  /*03a0*/  LDC R0, c[0x0][0x394] ;  /* 0x0000e500ff007b82 */ /* 0x000e220000000800 */
[----:B------:R-:W-:-:S10]  /*03b0*/  DADD R10, R8, 2 ;  /* 0x40000000080a7429 */ /* 0x000fd40000000000 */
[----:B------:R-:W-:Y:S01]  /*03c0*/  LOP3.LUT R10, R11, 0x7ff00000, RZ, 0xc0, !PT ;  /* 0x7ff000000b0a7812 */ /* 0x000fe200078ec0ff */
[----:B------:R-:W-:-:S03]  /*03d0*/  IMAD.MOV.U32 R11, RZ, RZ, R13 ;  /* 0x000000ffff0b7224 */ /* 0x000fc600078e000d */
[----:B------:R-:W-:Y:S01]  /*03e0*/  ISETP.NE.AND P2, PT, R10, 0x7ff00000, PT ;  /* 0x7ff000000a00780c */ /* 0x000fe20003f45270 */
[----:B------:R-:W-:Y:S01]  /*03f0*/  IMAD.MOV.U32 R10, RZ, RZ, R12 ;  /* 0x000000ffff0a7224 */ /* 0x000fe200078e000c */
[C---:B0-----:R-:W-:Y:S02]  /*0400*/  FSETP.NEU.AND P1, PT, R0.reuse, RZ, PT ;  /* 0x000000ff0000720b */ /* 0x041fe40003f2d000 */
[----:B------:R-:W-:-:S11]  /*0410*/  FSETP.NEU.AND P0, PT, R0, 1, PT ;  /* 0x3f8000000000780b */ /* 0x000fd60003f0d000 */
[----:B------:R-:W-:Y:S01]  /*0420*/  @!P1 CS2R R10, SRZ ;  /* 0x00000000000a9805 */ /* 0x000fe2000001ff00 */
[----:B------:R-:W-:Y:S06]  /*0430*/  @P2 BRA `(.L_x_3) ;  /* 0x0000000000182947 */ /* 0x000fec0003800000 */
[----:B------:R-:W-:-:S13]  /*0440*/  FSETP.NAN.AND P1, PT, R0, R0, PT ;  /* 0x000000000000720b */ /* 0x000fda0003f28000 */
[----:B------:R-:W-:Y:S01]  /*0450*/  @P1 DADD R10, R8, 2 ;  /* 0x40000000080a1429 */ /* 0x000fe20000000000 */
[----:B------:R-:W-:Y:S10]  /*0460*/  @P1 BRA `(.L_x_3) ;  /* 0x00000000000c1947 */ /* 0x000ff40003800000 */
[----:B------:R-:W-:-:S14]  /*0470*/  DSETP.NEU.AND P1, PT, |R8|, +INF , PT ;  /* 0x7ff000000800742a */ /* 0x000fdc0003f2d200 */
[----:B------:R-:W-:Y:S02]  /*0480*/  @!P1 IMAD.MOV.U32 R10, RZ, RZ, 0x0 ;  /* 0x00000000ff0a9424 */ /* 0x000fe400078e00ff */
[----:B------:R-:W-:-:S07]  /*0490*/  @!P1 IMAD.MOV.U32 R11, RZ, RZ, 0x7ff00000 ;  /* 0x7ff00000ff0b9424 */ /* 0x000fce00078e00ff */
.L_x_3:
[----:B------:R-:W-:Y:S01]  /*04a0*/  FSEL R11, R11, 1.875, P0 ;  /* 0x3ff000000b0b7808 */ /* 0x000fe20000000000 */
[----:B------:R-:W0:Y:S01]  /*04b0*/  LDCU UR6, c[0x0][0x38c] ;  /* 0x00007180ff0677ac */ /* 0x000e220008000800 */
[----:B------:R-:W-:Y:S02]  /*04c0*/  FSEL R10, R10, RZ, P0 ;  /* 0x000000ff0a0a7208 */ /* 0x000fe40000000000 */
[----:B------:R-:W1:Y:S01]  /*04d0*/  MUFU.RCP64H R9, R11 ;  /* 0x0000000b00097308 */ /* 0x000e620000001800 */
[----:B------:R-:W-:-:S07]  /*04e0*/  MOV R8, 0x1 ;  /* 0x0000000100087802 */ /* 0x000fce0000000f00 */
[----:B0-----:R-:W0:Y:S01]  /*04f0*/  F2F.F64.F32 R14, UR6 ;  /* 0x00000006000e7d10 */ /* 0x001e220008201800 */
[----:B-1----:R-:W-:-:S08]  /*0500*/  DFMA R12, -R10, R8, 1 ;  /* 0x3ff000000a0c742b */ /* 0x002fd00000000108 */
[----:B------:R-:W-:Y:S01]  /*0510*/  DFMA R12, R12, R12, R12 ;  /* 0x0000000c0c0c722b */ /* 0x000fe2000000000c */
[----:B0-----:R-:W-:-:S07]  /*0520*/  FSETP.GEU.AND P1, PT, |R15|, 6.5827683646048100446e-37, PT ;  /* 0x036000000f00780b */ /* 0x001fce0003f2e200 */
[----:B------:R-:W-:-:S08]  /*0530*/  DFMA R12, R8, R12, R8 ;  /* 0x0000000c080c722b */ /* 0x000fd00000000008 */
[----:B------:R-:W-:-:S08]  /*0540*/  DFMA R8, -R10, R12, 1 ;  /* 0x3ff000000a08742b */ /* 0x000fd0000000010c */
[----:B------:R-:W-:-:S08]  /*0550*/  DFMA R8, R12, R8, R12 ;  /* 0x000000080c08722b */ /* 0x000fd0000000000c */
[----:B------:R-:W-:-:S08]  /*0560*/  DMUL R12, R14, R8 ;  /* 0x000000080e0c7228 */ /* 0x000fd00000000000 */
[----:B------:R-:W-:-:S08]  /*0570*/  DFMA R16, -R10, R12, R14 ;  /* 0x0000000c0a10722b */ /* 0x000fd0000000010e */
[----:B------:R-:W-:-:S10]  /*0580*/  DFMA R8, R8, R16, R12 ;  /* 0x000000100808722b */ /* 0x000fd4000000000c */
[----:B------:R-:W-:-:S05]  /*0590*/  FFMA R0, RZ, R11, R9 ;  /* 0x0000000bff007223 */ /* 0x000fca0000000009 */
[----:B------:R-:W-:-:S13]  /*05a0*/  FSETP.GT.AND P0, PT, |R0|, 1.469367938527859385e-39, PT ;  /* 0x001000000000780b */ /* 0x000fda0003f04200 */
[----:B------:R-:W-:Y:S05]  /*05b0*/  @P0 BRA P1, `(.L_x_4) ;  /* 0x0000000000100947 */ /* 0x000fea0000800000 */
[----:B------:R-:W-:-:S07]  /*05c0*/  MOV R0, 0x5e0 ;  /* 0x000005e000007802 */ /* 0x000fce0000000f00 */
[----:B------:R-:W-:Y:S05]  /*05d0*/  CALL.REL.NOINC `($__internal_0_$__cuda_sm20_div_rn_f64_full) ;  /* 0x0000000000547944 */ /* 0x000fea0003c00000 */
[----:B------:R-:W-:Y:S02]  /*05e0*/  IMAD.MOV.U32 R8, RZ, RZ, R16 ;  /* 0x000000ffff087224 */ /* 0x000fe400078e0010 */
[----:B------:R-:W-:-:S07]  /*05f0*/  IMAD.MOV.U32 R9, RZ, RZ, R17 ;  /* 0x000000ffff097224 */ /* 0x000fce00078e0011 */
.L_x_4:
[----:B------:R-:W2:Y:S04]  /*0600*/  LDG.E R0, desc[UR4][R4.64+0x4] ;  /* 0x0000040404007981 */ /* 0x000ea8000c1e1900 */
[----:B------:R-:W3:Y:S01]  /*0610*/  LDG.E R11, desc[UR4][R4.64+-0x4] ;  /* 0xfffffc04040b7981 */ /* 0x000ee2000c1e1900 */
[----:B------:R-:W-:Y:S01]  /*0620*/  FADD R3, R3, R3 ;  /* 0x0000000303037221 */ /* 0x000fe20000000000 */
[----:B------:R-:W0:Y:S01]  /*0630*/  LDC.64 R12, c[0x0][0x3b0] ;  /* 0x0000ec00ff0c7b82 */ /* 0x000e220000000a00 */
[----:B------:R-:W1:Y:S02]  /*0640*/  LDCU UR6, c[0x0][0x398] ;  /* 0x00007300ff0677ac */ /* 0x000e640008000800 */
[----:B--2---:R-:W-:Y:S01]  /*0650*/  FADD R0, R0, -R3 ;  /* 0x8000000300007221 */ /* 0x004fe20000000000 */
[----:B0-----:R-:W-:-:S04]  /*0660*/  IMAD.WIDE R2, R2, 0x4, R12 ;  /* 0x0000000402027825 */ /* 0x001fc800078e020c */
[----:B---3--:R-:W-:-:S04]  /*0670*/  FADD R0, R0, R11 ;  /* 0x0000000b00007221 */ /* 0x008fc80000000000 */
[----:B------:R-:W0:Y:S02]  /*0680*/  F2F.F64.F32 R10, R0 ;  /* 0x00000000000a7310 */ /* 0x000e240000201800 */
[----:B0-----:R-:W-:-:S10]  /*0690*/  DMUL R10, R10, R8 ;  /* 0x000000080a0a7228 */ /* 0x001fd40000000000 */
[----:B------:R-:W0:Y:S02]  /*06a0*/  F2F.F32.F64 R11, R10 ;  /* 0x0000000a000b7310 */ /* 0x000e240000301000 */
[----:B0-----:R-:W-:Y:S04]  /*06b0*/  STG.E desc[UR4][R2.64], R11 ;  /* 0x0000000b02007986 */ /* 0x001fe8000c101904 */
[----:B------:R-:W2:Y:S04]  /*06c0*/  LDG.E R9, desc[UR4][R4.64] ;  /* 0x0000000404097981 */ /* 0x000ea8000c1e1900 */
[----:B------:R-:W2:Y:S02]  /*06d0*/  LDG.E R8, desc[UR4][R6.64] ;  /* 0x0000000406087981 */ /* 0x000ea4000c1e1900 */
[----:B--2---:R-:W-:-:S04]  /*06e0*/  FADD R8, R8, R9 ;  /* 0x0000000908087221 */ /* 0x004fc80000000000 */
[----:B-1----:R-:W-:-:S04]  /*06f0*/  FFMA R8, R11, UR6, R8 ;  /* 0x000000060b087c23 */ /* 0x002fc80008000008 */
[----:B------:R-:W-:-:S05]  /*0700*/  FMUL R9, R8, 0.5 ;  /* 0x3f00000008097820 */ /* 0x000fca0000400000 */
[----:B------:R-:W-:Y:S01]  /*0710*/  STG.E desc[UR4][R6.64+0x194], R9 ;  /* 0x0001940906007986 */ /* 0x000fe2000c101904 */
[----:B------:R-:W-:Y:S05]  /*0720*/  EXIT ;  /* 0x000000000000794d */ /* 0x000fea0003800000 */
        .weak           $__internal_0_$__cuda_sm20_div_rn_f64_full
        .type           $__internal_0_$__cuda_sm20_div_rn_f64_full,@function
        .size           $__internal_0_$__cuda_sm20_div_rn_f64_full,($_Z3rk2iiiffffPfS_S_$__internal_accurate_pow - $__internal_0_$__cuda_sm20_div_rn_f64_full)
$__internal_0_$__cuda_sm20_div_rn_f64_full:
[C---:B------:R-:W-:Y:S01]  /*0730*/  FSETP.GEU.AND P0, PT, |R11|.reuse, 1.469367938527859385e-39, PT ;  /* 0x001000000b00780b */ /* 0x040fe20003f0e200 */
[----:B------:R-:W-:Y:S01]  /*0740*/  IMAD.MOV.U32 R16, RZ, RZ, 0x1 ;  /* 0x00000001ff107424 */ /* 0x000fe200078e00ff */
[C---:B------:R-:W-:Y:S01]  /*0750*/  LOP3.LUT R12, R11.reuse, 0x800fffff, RZ, 0xc0, !PT ;  /* 0x800fffff0b0c7812 */ /* 0x040fe200078ec0ff */
[----:B------:R-:W-:Y:S01]  /*0760*/  IMAD.MOV.U32 R23, RZ, RZ, 0x1ca00000 ;  /* 0x1ca00000ff177424 */ /* 0x000fe200078e00ff */
[----:B------:R-:W-:Y:S02]  /*0770*/  LOP3.LUT R21, R11, 0x7ff00000, RZ, 0xc0, !PT ;  /* 0x7ff000000b157812 */ /* 0x000fe400078ec0ff */
[----:B------:R-:W-:Y:S01]  /*0780*/  LOP3.LUT R13, R12, 0x3ff00000, RZ, 0xfc, !PT ;  /* 0x3ff000000c0d7812 */ /* 0x000fe200078efcff */
[----:B------:R-:W-:-:S06]  /*0790*/  IMAD.MOV.U32 R12, RZ, RZ, R10 ;  /* 0x000000ffff0c7224 */ /* 0x000fcc00078e000a */
[----:B------:R-:W-:-:S06]  /*07a0*/  @!P0 DMUL R12, R10, 8.98846567431157953865e+307 ;  /* 0x7fe000000a0c8828 */ /* 0x000fcc0000000000 */
[----:B------:R-:W0:Y:S02]  /*07b0*/  MUFU.RCP64H R17, R13 ;  /* 0x0000000d00117308 */ /* 0x000e240000001800 */
[----:B0-----:R-:W-:-:S08]  /*07c0*/  DFMA R8, R16, -R12, 1 ;  /* 0x3ff000001008742b */ /* 0x001fd0000000080c */
[----:B------:R-:W-:-:S08]  /*07d0*/  DFMA R8, R8, R8, R8 ;  /* 0x000000080808722b */ /* 0x000fd00000000008 */
[----:B------:R-:W-:Y:S01]  /*07e0*/  DFMA R16, R16, R8, R16 ;  /* 0x000000081010722b */ /* 0x000fe20000000010 */
[----:B------:R-:W-:Y:S01]  /*07f0*/  MOV R9, R15 ;  /* 0x0000000f00097202 */ /* 0x000fe20000000f00 */
[----:B------:R-:W-:-:S03]  /*0800*/  IMAD.MOV.U32 R8, RZ, RZ, R14 ;  /* 0x000000ffff087224 */ /* 0x000fc600078e000e */
[----:B------:R-:W-:Y:S01]  /*0810*/  LOP3.LUT R22, R9, 0x7ff00000, RZ, 0xc0, !PT ;  /* 0x7ff0000009167812 */ /* 0x000fe200078ec0ff */
[----:B------:R-:W-:Y:S02]  /*0820*/  IMAD.MOV.U32 R14, RZ, RZ, R8 ;  /* 0x000000ffff0e7224 */ /* 0x000fe400078e0008 */
[----:B------:R-:W-:Y:S01]  /*0830*/  DFMA R18, R16, -R12, 1 ;  /* 0x3ff000001012742b */ /* 0x000fe2000000080c */
[----:B------:R-:W-:Y:S01]  /*0840*/  ISETP.GE.U32.AND P1, PT, R22, R21, PT ;  /* 0x000000151600720c */ /* 0x000fe20003f26070 */
[----:B------:R-:W-:-:S03]  /*0850*/  IMAD.MOV.U32 R24, RZ, RZ, R22 ;  /* 0x000000ffff187224 */ /* 0x000fc600078e0016 */
[----:B------:R-:W-:Y:S02]  /*0860*/  SEL R15, R23, 0x63400000, !P1 ;  /* 0x63400000170f7807 */ /* 0x000fe40004800000 */
[----:B------:R-:W-:Y:S01]  /*0870*/  FSETP.GEU.AND P1, PT, |R9|, 1.469367938527859385e-39, PT ;  /* 0x001000000900780b */ /* 0x000fe20003f2e200 */
[----:B------:R-:W-:Y:S01]  /*0880*/  DFMA R16, R16, R18, R16 ;  /* 0x000000121010722b */ /* 0x000fe20000000010 */
[----:B------:R-:W-:-:S11]  /*0890*/  LOP3.LUT R15, R15, 0x800fffff, R9, 0xf8, !PT ;  /* 0x800fffff0f0f7812 */ /* 0x000fd600078ef809 */
[----:B------:R-:W-:Y:S05]  /*08a0*/  @P1 BRA `(.L_x_5) ;  /* 0x0000000000201947 */ /* 0x000fea0003800000 */
[----:B------:R-:W-:Y:S01]  /*08b0*/  LOP3.LUT R19, R11, 0x7ff00000, RZ, 0xc0, !PT ;  /* 0x7ff000000b137812 */ /* 0x000fe200078ec0ff */
[----:B------:R-:W-:-:S03]  /*08c0*/  IMAD.MOV.U32 R18, RZ, RZ, RZ ;  /* 0x000000ffff127224 */ /* 0x000fc600078e00ff */
[----:B------:R-:W-:-:S04]  /*08d0*/  ISETP.GE.U32.AND P1, PT, R22, R19, PT ;  /* 0x000000131600720c */ /* 0x000fc80003f26070 */
[----:B------:R-:W-:-:S04]  /*08e0*/  SEL R19, R23, 0x63400000, !P1 ;  /* 0x6340000017137807 */ /* 0x000fc80004800000 */
[----:B------:R-:W-:-:S04]  /*08f0*/  LOP3.LUT R19, R19, 0x80000000, R9, 0xf8, !PT ;  /* 0x8000000013137812 */ /* 0x000fc800078ef809 */
[----:B------:R-:W-:-:S06]  /*0900*/  LOP3.LUT R19, R19, 0x100000, RZ, 0xfc, !PT ;  /* 0x0010000013137812 */ /* 0x000fcc00078efcff */
[----:B------:R-:W-:-:S10]  /*0910*/  DFMA R14, R14, 2, -R18 ;  /* 0x400000000e0e782b */ /* 0x000fd40000000812 */
[----:B------:R-:W-:-:S07]  /*0920*/  LOP3.LUT R24, R15, 0x7ff00000, RZ, 0xc0, !PT ;  /* 0x7ff000000f187812 */ /* 0x000fce00078ec0ff */
.L_x_5:
[----:B------:R-:W-:Y:S01]  /*0930*/  IMAD.MOV.U32 R25, RZ, RZ, R21 ;  /* 0x000000ffff197224 */ /* 0x000fe200078e0015 */
[----:B------:R-:W-:Y:S01]  /*0940*/  IADD3 R26, PT, PT, R24, -0x1, RZ ;  /* 0xffffffff181a7810 */ /* 0x000fe20007ffe0ff */
[----:B------:R-:W-:Y:S01]  /*0950*/  DMUL R18, R16, R14 ;  /* 0x0000000e10127228 */ /* 0x000fe20000000000 */
[----:B------:R-:W-:Y:S02]  /*0960*/  @!P0 LOP3.LUT R25, R13, 0x7ff00000, RZ, 0xc0, !PT ;  /* 0x7ff000000d198812 */ /* 0x000fe400078ec0ff */
[----:B------:R-:W-:-:S03]  /*0970*/  ISETP.GT.U32.AND P0, PT, R26, 0x7feffffe, PT ;  /* 0x7feffffe1a00780c */ /* 0x000fc60003f04070 */
[----:B------:R-:W-:Y:S02]  /*0980*/  VIADD R26, R25, 0xffffffff ;  /* 0xffffffff191a7836 */ /* 0x000fe40000000000 */
[----:B------:R-:W-:-:S03]  /*0990*/  DFMA R20, R18, -R12, R14 ;  /* 0x8000000c1214722b */ /* 0x000fc6000000000e */
[----:B------:R-:W-:-:S05]  /*09a0*/  ISETP.GT.U32.OR P0, PT, R26, 0x7feffffe, P0 ;  /* 0x7feffffe1a00780c */ /* 0x000fca0000704470 */
[----:B------:R-:W-:-:S08]  /*09b0*/  DFMA R20, R16, R20, R18 ;  /* 0x000000141014722b */ /* 0x000fd00000000012 */
[----:B------:R-:W-:Y:S05]  /*09c0*/  @P0 BRA `(.L_x_6) ;  /* 0x00000000006c0947 */ /* 0x000fea0003800000 */
[----:B------:R-:W-:Y:S01]  /*09d0*/  LOP3.LUT R9, R11, 0x7ff00000, RZ, 0xc0, !PT ;  /* 0x7ff000000b097812 */ /* 0x000fe200078ec0ff */
[----:B------:R-:W-:-:S03]  /*09e0*/  IMAD.MOV.U32 R18, RZ, RZ, RZ ;  /* 0x000000ffff127224 */ /* 0x000fc600078e00ff */
[CC--:B------:R-:W-:Y:S02]  /*09f0*/  VIADDMNMX R8, R22.reuse, -R9.reuse, 0xb9600000, !PT ;  /* 0xb960000016087446 */ /* 0x0c0fe40007800909 */
[----:B------:R-:W-:Y:S02]  /*0a00*/  ISETP.GE.U32.AND P0, PT, R22, R9, PT ;  /* 0x000000091600720c */ /* 0x000fe40003f06070 */
[----:B------:R-:W-:Y:S02]  /*0a10*/  VIMNMX R8, PT, PT, R8, 0x46a00000, PT ;  /* 0x46a0000008087848 */ /* 0x000fe40003fe0100 */
[----:B------:R-:W-:-:S05]  /*0a20*/  SEL R23, R23, 0x63400000, !P0 ;  /* 0x6340000017177807 */ /* 0x000fca0004000000 */
[----:B------:R-:W-:-:S04]  /*0a30*/  IMAD.IADD R8, R8, 0x1, -R23 ;  /* 0x0000000108087824 */ /* 0x000fc800078e0a17 */
[----:B------:R-:W-:-:S06]  /*0a40*/  VIADD R19, R8, 0x7fe00000 ;  /* 0x7fe0000008137836 */ /* 0x000fcc0000000000 */
[----:B------:R-:W-:-:S10]  /*0a50*/  DMUL R16, R20, R18 ;  /* 0x0000001214107228 */ /* 0x000fd40000000000 */
[----:B------:R-:W-:-:S13]  /*0a60*/  FSETP.GTU.AND P0, PT, |R17|, 1.469367938527859385e-39, PT ;  /* 0x001000001100780b */ /* 0x000fda0003f0c200 */
[----:B------:R-:W-:Y:S05]  /*0a70*/  @P0 BRA `(.L_x_7) ;  /* 0x0000000000940947 */ /* 0x000fea0003800000 */
[----:B------:R-:W-:Y:S01]  /*0a80*/  DFMA R12, R20, -R12, R14 ;  /* 0x8000000c140c722b */ /* 0x000fe2000000000e */
[----:B------:R-:W-:-:S09]  /*0a90*/  IMAD.MOV.U32 R18, RZ, RZ, RZ ;  /* 0x000000ffff127224 */ /* 0x000fd200078e00ff */
[C---:B------:R-:W-:Y:S02]  /*0aa0*/  FSETP.NEU.AND P0, PT, R13.reuse, RZ, PT ;  /* 0x000000ff0d00720b */ /* 0x040fe40003f0d000 */
[----:B------:R-:W-:-:S04]  /*0ab0*/  LOP3.LUT R9, R13, 0x80000000, R11, 0x48, !PT ;  /* 0x800000000d097812 */ /* 0x000fc800078e480b */
[----:B------:R-:W-:-:S07]  /*0ac0*/  LOP3.LUT R19, R9, R19, RZ, 0xfc, !PT ;  /* 0x0000001309137212 */ /* 0x000fce00078efcff */
[----:B------:R-:W-:Y:S05]  /*0ad0*/  @!P0 BRA `(.L_x_7) ;  /* 0x00000000007c8947 */ /* 0x000fea0003800000 */
[----:B------:R-:W-:Y:S01]  /*0ae0*/  IADD3 R11, PT, PT, -R8, RZ, RZ ;  /* 0x000000ff080b7210 */ /* 0x000fe20007ffe1ff */
[----:B------:R-:W-:Y:S01]  /*0af0*/  IMAD.MOV.U32 R10, RZ, RZ, RZ ;  /* 0x000000ffff0a7224 */ /* 0x000fe200078e00ff */
[----:B------:R-:W-:-:S05]  /*0b00*/  DMUL.RP R18, R20, R18 ;  /* 0x0000001214127228 */ /* 0x000fca0000008000 */
[----:B------:R-:W-:-:S05]  /*0b10*/  DFMA R10, R16, -R10, R20 ;  /* 0x8000000a100a722b */ /* 0x000fca0000000014 */
[----:B------:R-:W-:Y:S02]  /*0b20*/  LOP3.LUT R9, R19, R9, RZ, 0x3c, !PT ;  /* 0x0000000913097212 */ /* 0x000fe400078e3cff */
[----:B------:R-:W-:-:S04]  /*0b30*/  IADD3 R10, PT, PT, -R8, -0x43300000, RZ ;  /* 0xbcd00000080a7810 */ /* 0x000fc80007ffe1ff */
[----:B------:R-:W-:-:S04]  /*0b40*/  FSETP.NEU.AND P0, PT, |R11|, R10, PT ;  /* 0x0000000a0b00720b */ /* 0x000fc80003f0d200 */
[----:B------:R-:W-:Y:S02]  /*0b50*/  FSEL R16, R18, R16, !P0 ;  /* 0x0000001012107208 */ /* 0x000fe40004000000 */
[----:B------:R-:W-:Y:S01]  /*0b60*/  FSEL R17, R9, R17, !P0 ;  /* 0x0000001109117208 */ /* 0x000fe20004000000 */
[----:B------:R-:W-:Y:S06]  /*0b70*/  BRA `(.L_x_7) ;  /* 0x0000000000547947 */ /* 0x000fec0003800000 */
.L_x_6:
[----:B------:R-:W-:-:S14]  /*0b80*/  DSETP.NAN.AND P0, PT, R8, R8, PT ;  /* 0x000000080800722a */ /* 0x000fdc0003f08000 */
[----:B------:R-:W-:Y:S05]  /*0b90*/  @P0 BRA `(.L_x_8) ;  /* 0x0000000000440947 */ /* 0x000fea0003800000 */
[----:B------:R-:W-:-:S14]  /*0ba0*/  DSETP.NAN.AND P0, PT, R10, R10, PT ;  /* 0x0000000a0a00722a */ /* 0x000fdc0003f08000 */
[----:B------:R-:W-:Y:S05]  /*0bb0*/  @P0 BRA `(.L_x_9) ;  /* 0x0000000000300947 */ /* 0x000fea0003800000 */
[----:B------:R-:W-:Y:S01]  /*0bc0*/  ISETP.NE.AND P0, PT, R24, R25, PT ;  /* 0x000000191800720c */ /* 0x000fe20003f05270 */
[----:B------:R-:W-:Y:S02]  /*0bd0*/  IMAD.MOV.U32 R16, RZ, RZ, 0x0 ;  /* 0x00000000ff107424 */ /* 0x000fe400078e00ff */
[----:B------:R-:W-:-:S10]  /*0be0*/  IMAD.MOV.U32 R17, RZ, RZ, -0x80000 ;  /* 0xfff80000ff117424 */ /* 0x000fd400078e00ff */
[----:B------:R-:W-:Y:S05]  /*0bf0*/  @!P0 BRA `(.L_x_7) ;  /* 0x0000000000348947 */ /* 0x000fea0003800000 */
[----:B------:R-:W-:Y:S02]  /*0c00*/  ISETP.NE.AND P0, PT, R24, 0x7ff00000, PT ;  /* 0x7ff000001800780c */ /* 0x000fe40003f05270 */
[----:B------:R-:W-:Y:S02]  /*0c10*/  LOP3.LUT R17, R9, 0x80000000, R11, 0x48, !PT ;  /* 0x8000000009117812 */ /* 0x000fe400078e480b */
[----:B------:R-:W-:-:S13]  /*0c20*/  ISETP.EQ.OR P0, PT, R25, RZ, !P0 ;  /* 0x000000ff1900720c */ /* 0x000fda0004702670 */
[----:B------:R-:W-:Y:S01]  /*0c30*/  @P0 LOP3.LUT R8, R17, 0x7ff00000, RZ, 0xfc, !PT ;  /* 0x7ff0000011080812 */ /* 0x000fe200078efcff */
[----:B------:R-:W-:Y:S02]  /*0c40*/  @!P0 IMAD.MOV.U32 R16, RZ, RZ, RZ ;  /* 0x000000ffff108224 */ /* 0x000fe400078e00ff */
[----:B------:R-:W-:Y:S01]  /*0c50*/  @P0 IMAD.MOV.U32 R16, RZ, RZ, RZ ;  /* 0x000000ffff100224 */ /* 0x000fe200078e00ff */
[----:B------:R-:W-:Y:S01]  /*0c60*/  @P0 MOV R17, R8 ;  /* 0x0000000800110202 */ /* 0x000fe20000000f00 */
[----:B------:R-:W-:Y:S06]  /*0c70*/  BRA `(.L_x_7) ;  /* 0x0000000000147947 */ /* 0x000fec0003800000 */
.L_x_9:
[----:B------:R-:W-:Y:S01]  /*0c80*/  LOP3.LUT R17, R11, 0x80000, RZ, 0xfc, !PT ;  /* 0x000800000b117812 */ /* 0x000fe200078efcff */
[----:B------:R-:W-:Y:S01]  /*0c90*/  IMAD.MOV.U32 R16, RZ, RZ, R10 ;  /* 0x000000ffff107224 */ /* 0x000fe200078e000a */
[----:B------:R-:W-:Y:S06]  /*0ca0*/  BRA `(.L_x_7) ;  /* 0x0000000000087947 */ /* 0x000fec0003800000 */
.L_x_8:
[----:B------:R-:W-:Y:S01]  /*0cb0*/  LOP3.LUT R17, R9, 0x80000, RZ, 0xfc, !PT ;  /* 0x0008000009117812 */ /* 0x000fe200078efcff */
[----:B------:R-:W-:-:S07]  /*0cc0*/  IMAD.MOV.U32 R16, RZ, RZ, R8 ;  /* 0x000000ffff107224 */ /* 0x000fce00078e0008 */
.L_x_7:
[----:B------:R-:W-:Y:S02]  /*0cd0*/  IMAD.MOV.U32 R8, RZ, RZ, R0 ;  /* 0x000000ffff087224 */ /* 0x000fe400078e0000 */
[----:B------:R-:W-:-:S04]  /*0ce0*/  IMAD.MOV.U32 R9, RZ, RZ, 0x0 ;  /* 0x00000000ff097424 */ /* 0x000fc800078e00ff */
[----:B------:R-:W-:Y:S05]  /*0cf0*/  RET.REL.NODEC R8 `(_Z3rk2iiiffffPfS_S_) ;  /* 0xfffffff008c07950 */ /* 0x000fea0003c3ffff */
        .type           $_Z3rk2iiiffffPfS_S_$__internal_accurate_pow,@function
        .size           $_Z3rk2iiiffffPfS_S_$__internal_accurate_pow,(.L_x_13 - $_Z3rk2iiiffffPfS_S_$__internal_accurate_pow)
$_Z3rk2iiiffffPfS_S_$__internal_accurate_pow:
[----:B------:R-:W-:Y:S01]  /*0d00*/  DADD R22, -RZ, |R8| ;  /* 0x00000000ff167229 */ /* 0x000fe20000000508 */
[----:B------:R-:W-:Y:S01]  /*0d10*/  MOV R16, RZ ;  /* 0x000000ff00107202 */ /* 0x000fe20000000f00 */
[----:B------:R-:W-:Y:S01]  /*0d20*/  IMAD.MOV.U32 R20, RZ, RZ, 0x41ad3b5a ;  /* 0x41ad3b5aff147424 */ /* 0x000fe200078e00ff */
[----:B------:R-:W-:Y:S01]  /*0d30*/  UMOV UR6, 0x7d2cafe2 ;  /* 0x7d2cafe200067882 */ /* 0x000fe20000000000 */
[----:B------:R-:W-:Y:S01]  /*0d40*/  IMAD.MOV.U32 R21, RZ, RZ, 0x3ed0f5d2 ;  /* 0x3ed0f5d2ff157424 */ /* 0x000fe200078e00ff */
[----:B------:R-:W-:Y:S01]  /*0d50*/  UMOV UR7, 0x3eb0f5ff ;  /* 0x3eb0f5ff00077882 */ /* 0x000fe20000000000 */
[----:B------:R-:W-:Y:S01]  /*0d60*/  UMOV UR8, 0x3b39803f ;  /* 0x3b39803f00087882 */ /* 0x000fe20000000000 */
[----:B------:R-:W-:-:S03]  /*0d70*/  UMOV UR9, 0x3c7abc9e ;  /* 0x3c7abc9e00097882 */ /* 0x000fc60000000000 */
[----:B------:R-:W-:Y:S01]  /*0d80*/  ISETP.GT.U32.AND P0, PT, R23, 0xfffff, PT ;  /* 0x000fffff1700780c */ /* 0x000fe20003f04070 */
[----:B------:R-:W-:Y:S02]  /*0d90*/  IMAD.MOV.U32 R12, RZ, RZ, R23 ;  /* 0x000000ffff0c7224 */ /* 0x000fe400078e0017 */
[----:B------:R-:W-:-:S10]  /*0da0*/  IMAD.MOV.U32 R14, RZ, RZ, R22 ;  /* 0x000000ffff0e7224 */ /* 0x000fd400078e0016 */
[----:B------:R-:W-:-:S10]  /*0db0*/  @!P0 DMUL R10, R22, 1.80143985094819840000e+16 ;  /* 0x43500000160a8828 */ /* 0x000fd40000000000 */
[----:B------:R-:W-:Y:S01]  /*0dc0*/  @!P0 MOV R12, R11 ;  /* 0x0000000b000c8202 */ /* 0x000fe20000000f00 */
[----:B------:R-:W-:Y:S01]  /*0dd0*/  @!P0 IMAD.MOV.U32 R14, RZ, RZ, R10 ;  /* 0x000000ffff0e8224 */ /* 0x000fe200078e000a */
[----:B------:R-:W-:Y:S02]  /*0de0*/  SHF.R.U32.HI R10, RZ, 0x14, R23 ;  /* 0x00000014ff0a7819 */ /* 0x000fe40000011617 */
[----:B------:R-:W-:Y:S02]  /*0df0*/  LOP3.LUT R12, R12, 0x800fffff, RZ, 0xc0, !PT ;  /* 0x800fffff0c0c7812 */ /* 0x000fe400078ec0ff */
[----:B------:R-:W-:Y:S02]  /*0e00*/  @!P0 LEA.HI R10, R11, 0xffffffca, RZ, 0xc ;  /* 0xffffffca0b0a8811 */ /* 0x000fe400078f60ff */
[----:B------:R-:W-:Y:S02]  /*0e10*/  LOP3.LUT R15, R12, 0x3ff00000, RZ, 0xfc, !PT ;  /* 0x3ff000000c0f7812 */ /* 0x000fe400078efcff */
[----:B------:R-:W-:-:S02]  /*0e20*/  IADD3 R11, PT, PT, R10, -0x3ff, RZ ;  /* 0xfffffc010a0b7810 */ /* 0x000fc40007ffe0ff */
[----:B------:R-:W-:-:S13]  /*0e30*/  ISETP.GE.U32.AND P1, PT, R15, 0x3ff6a09f, PT ;  /* 0x3ff6a09f0f00780c */ /* 0x000fda0003f26070 */
[----:B------:R-:W-:Y:S02]  /*0e40*/  @P1 VIADD R13, R15, 0xfff00000 ;  /* 0xfff000000f0d1836 */ /* 0x000fe40000000000 */
[----:B------:R-:W-:Y:S02]  /*0e50*/  @P1 VIADD R11, R10, 0xfffffc02 ;  /* 0xfffffc020a0b1836 */ /* 0x000fe40000000000 */
[----:B------:R-:W-:-:S06]  /*0e60*/  @P1 IMAD.MOV.U32 R15, RZ, RZ, R13 ;  /* 0x000000ffff0f1224 */ /* 0x000fcc00078e000d */
[C---:B------:R-:W-:Y:S02]  /*0e70*/  DADD R18, R14.reuse, 1 ;  /* 0x3ff000000e127429 */ /* 0x040fe40000000000 */
[----:B------:R-:W-:-:S04]  /*0e80*/  DADD R14, R14, -1 ;  /* 0xbff000000e0e7429 */ /* 0x000fc80000000000 */
[----:B------:R-:W0:Y:S02]  /*0e90*/  MUFU.RCP64H R17, R19 ;  /* 0x0000001300117308 */ /* 0x000e240000001800 */
[----:B0-----:R-:W-:-:S08]  /*0ea0*/  DFMA R12, -R18, R16, 1 ;  /* 0x3ff00000120c742b */ /* 0x001fd00000000110 */
[----:B------:R-:W-:-:S08]  /*0eb0*/  DFMA R12, R12, R12, R12 ;  /* 0x0000000c0c0c722b */ /* 0x000fd0000000000c */
[----:B------:R-:W-:-:S08]  /*0ec0*/  DFMA R16, R16, R12, R16 ;  /* 0x0000000c1010722b */ /* 0x000fd00000000010 */
[----:B------:R-:W-:-:S08]  /*0ed0*/  DMUL R12, R14, R16 ;  /* 0x000000100e0c7228 */ /* 0x000fd00000000000 */
[----:B------:R-:W-:-:S08]  /*0ee0*/  DFMA R12, R14, R16, R12 ;  /* 0x000000100e0c722b */ /* 0x000fd0000000000c */
[----:B------:R-:W-:-:S08]  /*0ef0*/  DMUL R26, R12, R12 ;  /* 0x0000000c0c1a7228 */ /* 0x000fd00000000000 */
[----:B------:R-:W-:Y:S01]  /*0f00*/  DFMA R18, R26, UR6, R20 ;  /* 0x000000061a127c2b */ /* 0x000fe20008000014 */
[----:B------:R-:W-:Y:S01]  /*0f10*/  UMOV UR6, 0x75488a3f ;  /* 0x75488a3f00067882 */ /* 0x000fe20000000000 */
[----:B------:R-:W-:-:S06]  /*0f20*/  UMOV UR7, 0x3ef3b20a ;  /* 0x3ef3b20a00077882 */ /* 0x000fcc0000000000 */
[----:B------:R-:W-:Y:S01]  /*0f30*/  DFMA R18, R26, R18, UR6 ;  /* 0x000000061a127e2b */ /* 0x000fe20008000012 */
[----:B------:R-:W-:Y:S01]  /*0f40*/  UMOV UR6, 0xe4faecd5 ;  /* 0xe4faecd500067882 */ /* 0x000fe20000000000 */
[----:B------:R-:W-:-:S06]  /*0f50*/  UMOV UR7, 0x3f1745cd ;  /* 0x3f1745cd00077882 */ /* 0x000fcc0000000000 */
[----:B------:R-:W-:Y:S01]  /*0f60*/  DFMA R18, R26, R18, UR6 ;  /* 0x000000061a127e2b */ /* 0x000fe20008000012 */
[----:B------:R-:W-:Y:S01]  /*0f70*/  UMOV UR6, 0x258a578b ;  /* 0x258a578b00067882 */ /* 0x000fe20000000000 */
[----:B------:R-:W-:-:S06]  /*0f80*/  UMOV UR7, 0x3f3c71c7 ;  /* 0x3f3c71c700077882 */ /* 0x000fcc0000000000 */
[----:B------:R-:W-:Y:S01]  /*0f90*/  DFMA R20, R26, R18, UR6 ;  /* 0x000000061a147e2b */ /* 0x000fe20008000012 */
[----:B------:R-:W-:Y:S01]  /*0fa0*/  UMOV UR6, 0x9242b910 ;  /* 0x9242b91000067882 */ /* 0x000fe20000000000 */
[----:B------:R-:W-:Y:S01]  /*0fb0*/  UMOV UR7, 0x3f624924 ;  /* 0x3f62492400077882 */ /* 0x000fe20000000000 */
[----:B------:R-:W-:-:S05]  /*0fc0*/  DADD R18, R14, -R12 ;  /* 0x000000000e127229 */ /* 0x000fca000000080c */
[----:B------:R-:W-:Y:S01]  /*0fd0*/  DFMA R20, R26, R20, UR6 ;  /* 0x000000061a147e2b */ /* 0x000fe20008000014 */
[----:B------:R-:W-:Y:S01]  /*0fe0*/  UMOV UR6, 0x99999dfb ;  /* 0x99999dfb00067882 */ /* 0x000fe20000000000 */
[----:B------:R-:W-:Y:S01]  /*0ff0*/  UMOV UR7, 0x3f899999 ;  /* 0x3f89999900077882 */ /* 0x000fe20000000000 */
[----:B------:R-:W-:-:S05]  /*1000*/  DADD R18, R18, R18 ;  /* 0x0000000012127229 */ /* 0x000fca0000000012 */
[----:B------:R-:W-:Y:S01]  /*1010*/  DFMA R20, R26, R20, UR6 ;  /* 0x000000061a147e2b */ /* 0x000fe20008000014 */
[----:B------:R-:W-:Y:S01]  /*1020*/  UMOV UR6, 0x55555555 ;  /* 0x5555555500067882 */ /* 0x000fe20000000000 */
[----:B------:R-:W-:Y:S01]  /*1030*/  UMOV UR7, 0x3fb55555 ;  /* 0x3fb5555500077882 */ /* 0x000fe20000000000 */
[----:B------:R-:W-:-:S05]  /*1040*/  DFMA R18, R14, -R12, R18 ;  /* 0x8000000c0e12722b */ /* 0x000fca0000000012 */
[----:B------:R-:W-:-:S03]  /*1050*/  DFMA R14, R26, R20, UR6 ;  /* 0x000000061a0e7e2b */ /* 0x000fc60008000014 */
[----:B------:R-:W-:Y:S02]  /*1060*/  DMUL R16, R16, R18 ;  /* 0x0000001210107228 */ /* 0x000fe40000000000 */
[----:B------:R-:W-:-:S03]  /*1070*/  DMUL R18, R12, R12 ;  /* 0x0000000c0c127228 */ /* 0x000fc60000000000 */
[----:B------:R-:W-:Y:S01]  /*1080*/  DADD R24, -R14, UR6 ;  /* 0x000000060e187e29 */ /* 0x000fe20008000100 */
[----:B------:R-:W-:Y:S01]  /*1090*/  UMOV UR6, 0xb9e7b0 ;  /* 0x00b9e7b000067882 */ /* 0x000fe20000000000 */
[----:B------:R-:W-:-:S03]  /*10a0*/  UMOV UR7, 0x3c46a4cb ;  /* 0x3c46a4cb00077882 */ /* 0x000fc60000000000 */
[----:B------:R-:W-:-:S03]  /*10b0*/  DFMA R22, R12, R12, -R18 ;  /* 0x0000000c0c16722b */ /* 0x000fc60000000812 */
[----:B------:R-:W-:Y:S02]  /*10c0*/  DFMA R20, R26, R20, R24 ;  /* 0x000000141a14722b */ /* 0x000fe40000000018 */
[----:B------:R-:W-:Y:S01]  /*10d0*/  DMUL R26, R12, R18 ;  /* 0x000000120c1a7228 */ /* 0x000fe20000000000 */
[----:B------:R-:W-:Y:S02]  /*10e0*/  VIADD R25, R17, 0x100000 ;  /* 0x0010000011197836 */ /* 0x000fe40000000000 */
[----:B------:R-:W-:-:S03]  /*10f0*/  IMAD.MOV.U32 R24, RZ, RZ, R16 ;  /* 0x000000ffff187224 */ /* 0x000fc600078e0010 */
[----:B------:R-:W-:Y:S01]  /*1100*/  DADD R20, R20, -UR6 ;  /* 0x8000000614147e29 */ /* 0x000fe20008000000 */
[----:B------:R-:W-:Y:S01]  /*1110*/  UMOV UR6, 0x80000000 ;  /* 0x8000000000067882 */ /* 0x000fe20000000000 */
[----:B------:R-:W-:Y:S01]  /*1120*/  UMOV UR7, 0x43300000 ;  /* 0x4330000000077882 */ /* 0x000fe20000000000 */
[C---:B------:R-:W-:Y:S02]  /*1130*/  DFMA R24, R12.reuse, R24, R22 ;  /* 0x000000180c18722b */ /* 0x040fe40000000016 */
[----:B------:R-:W-:-:S08]  /*1140*/  DFMA R22, R12, R18, -R26 ;  /* 0x000000120c16722b */ /* 0x000fd0000000081a */
[----:B------:R-:W-:Y:S02]  /*1150*/  DFMA R22, R16, R18, R22 ;  /* 0x000000121016722b */ /* 0x000fe40000000016 */
[----:B------:R-:W-:-:S06]  /*1160*/  DADD R18, R14, R20 ;  /* 0x000000000e127229 */ /* 0x000fcc0000000014 */
[----:B------:R-:W-:Y:S02]  /*1170*/  DFMA R22, R12, R24, R22 ;  /* 0x000000180c16722b */ /* 0x000fe40000000016 */
[----:B------:R-:W-:Y:S02]  /*1180*/  DADD R24, R14, -R18 ;  /* 0x000000000e187229 */ /* 0x000fe40000000812 */
[----:B------:R-:W-:-:S06]  /*1190*/  DMUL R14, R18, R26 ;  /* 0x0000001a120e7228 */ /* 0x000fcc0000000000 */
[----:B------:R-:W-:Y:S02]  /*11a0*/  DADD R24, R20, R24 ;  /* 0x0000000014187229 */ /* 0x000fe40000000018 */
[----:B------:R-:W-:-:S08]  /*11b0*/  DFMA R20, R18, R26, -R14 ;  /* 0x0000001a1214722b */ /* 0x000fd0000000080e */
[----:B------:R-:W-:-:S08]  /*11c0*/  DFMA R20, R18, R22, R20 ;  /* 0x000000161214722b */ /* 0x000fd00000000014 */
[----:B------:R-:W-:-:S08]  /*11d0*/  DFMA R24, R24, R26, R20 ;  /* 0x0000001a1818722b */ /* 0x000fd00000000014 */
[----:B------:R-:W-:-:S08]  /*11e0*/  DADD R20, R14, R24 ;  /* 0x000000000e147229 */ /* 0x000fd00000000018 */
[--C-:B------:R-:W-:Y:S02]  /*11f0*/  DADD R18, R12, R20.reuse ;  /* 0x000000000c127229 */ /* 0x100fe40000000014 */
[----:B------:R-:W-:-:S06]  /*1200*/  DADD R14, R14, -R20 ;  /* 0x000000000e0e7229 */ /* 0x000fcc0000000814 */
[----:B------:R-:W-:Y:S02]  /*1210*/  DADD R12, R12, -R18 ;  /* 0x000000000c0c7229 */ /* 0x000fe40000000812 */
[----:B------:R-:W-:-:S06]  /*1220*/  DADD R14, R24, R14 ;  /* 0x00000000180e7229 */ /* 0x000fcc000000000e */
[----:B------:R-:W-:-:S08]  /*1230*/  DADD R12, R20, R12 ;  /* 0x00000000140c7229 */ /* 0x000fd0000000000c */
[----:B------:R-:W-:-:S08]  /*1240*/  DADD R12, R14, R12 ;  /* 0x000000000e0c7229 */ /* 0x000fd0000000000c */
[----:B------:R-:W-:Y:S01]  /*1250*/  DADD R16, R16, R12 ;  /* 0x0000000010107229 */ /* 0x000fe2000000000c */
[----:B------:R-:W-:Y:S01]  /*1260*/  LOP3.LUT R12, R11, 0x80000000, RZ, 0x3c, !PT ;  /* 0x800000000b0c7812 */ /* 0x000fe200078e3cff */
[----:B------:R-:W-:-:S06]  /*1270*/  IMAD.MOV.U32 R13, RZ, RZ, 0x43300000 ;  /* 0x43300000ff0d7424 */ /* 0x000fcc00078e00ff */
[----:B------:R-:W-:Y:S02]  /*1280*/  DADD R14, R18, R16 ;  /* 0x00000000120e7229 */ /* 0x000fe40000000010 */
[----:B------:R-:W-:Y:S01]  /*1290*/  DADD R12, R12, -UR6 ;  /* 0x800000060c0c7e29 */ /* 0x000fe20008000000 */
[----:B------:R-:W-:Y:S01]  /*12a0*/  UMOV UR6, 0xfefa39ef ;  /* 0xfefa39ef00067882 */ /* 0x000fe20000000000 */
[----:B------:R-:W-:-:S04]  /*12b0*/  UMOV UR7, 0x3fe62e42 ;  /* 0x3fe62e4200077882 */ /* 0x000fc80000000000 */
[--C-:B------:R-:W-:Y:S02]  /*12c0*/  DADD R18, R18, -R14.reuse ;  /* 0x0000000012127229 */ /* 0x100fe4000000080e */
[----:B------:R-:W-:-:S06]  /*12d0*/  DFMA R10, R12, UR6, R14 ;  /* 0x000000060c0a7c2b */ /* 0x000fcc000800000e */
[----:B------:R-:W-:Y:S02]  /*12e0*/  DADD R18, R16, R18 ;  /* 0x0000000010127229 */ /* 0x000fe40000000012 */
[----:B------:R-:W-:-:S08]  /*12f0*/  DFMA R20, R12, -UR6, R10 ;  /* 0x800000060c147c2b */ /* 0x000fd0000800000a */
[----:B------:R-:W-:-:S08]  /*1300*/  DADD R20, -R14, R20 ;  /* 0x000000000e147229 */ /* 0x000fd00000000114 */
[----:B------:R-:W-:-:S08]  /*1310*/  DADD R18, R18, -R20 ;  /* 0x0000000012127229 */ /* 0x000fd00000000814 */
[----:B------:R-:W-:-:S08]  /*1320*/  DFMA R18, R12, UR8, R18 ;  /* 0x000000080c127c2b */ /* 0x000fd00008000012 */
[----:B------:R-:W-:-:S08]  /*1330*/  DADD R12, R10, R18 ;  /* 0x000000000a0c7229 */ /* 0x000fd00000000012 */
[----:B------:R-:W-:Y:S02]  /*1340*/  DADD R14, R10, -R12 ;  /* 0x000000000a0e7229 */ /* 0x000fe4000000080c */
[----:B------:R-:W-:-:S06]  /*1350*/  DMUL R10, R12, 2 ;  /* 0x400000000c0a7828 */ /* 0x000fcc0000000000 */
[----:B------:R-:W-:Y:S02]  /*1360*/  DADD R14, R18, R14 ;  /* 0x00000000120e7229 */ /* 0x000fe4000000000e */
[----:B------:R-:W-:-:S08]  /*1370*/  DFMA R16, R12, 2, -R10 ;  /* 0x400000000c10782b */ /* 0x000fd0000000080a */
[----:B------:R-:W-:Y:S01]  /*1380*/  DFMA R16, R14, 2, R16 ;  /* 0x400000000e10782b */ /* 0x000fe20000000010 */
[----:B------:R-:W-:Y:S02]  /*1390*/  IMAD.MOV.U32 R14, RZ, RZ, 0x652b82fe ;  /* 0x652b82feff0e7424 */ /* 0x000fe400078e00ff */
[----:B------:R-:W-:-:S05]  /*13a0*/  IMAD.MOV.U32 R15, RZ, RZ, 0x3ff71547 ;  /* 0x3ff71547ff0f7424 */ /* 0x000fca00078e00ff */
[----:B------:R-:W-:-:S08]  /*13b0*/  DADD R12, R10, R16 ;  /* 0x000000000a0c7229 */ /* 0x000fd00000000010 */
[----:B------:R-:W-:Y:S02]  /*13c0*/  DFMA R14, R12, R14, 6.75539944105574400000e+15 ;  /* 0x433800000c0e742b */ /* 0x000fe4000000000e */
[----:B------:R-:W-:Y:S01]  /*13d0*/  FSETP.GEU.AND P0, PT, |R13|, 4.1917929649353027344, PT ;  /* 0x4086232b0d00780b */ /* 0x000fe20003f0e200 */
[----:B------:R-:W-:-:S05]  /*13e0*/  DADD R10, R10, -R12 ;  /* 0x000000000a0a7229 */ /* 0x000fca000000080c */
[----:B------:R-:W-:-:S03]  /*13f0*/  DADD R18, R14, -6.75539944105574400000e+15 ;  /* 0xc33800000e127429 */ /* 0x000fc60000000000 */
[----:B------:R-:W-:-:S05]  /*1400*/  DADD R16, R16, R10 ;  /* 0x0000000010107229 */ /* 0x000fca000000000a */
[----:B------:R-:W-:Y:S01]  /*1410*/  DFMA R20, R18, -UR6, R12 ;  /* 0x8000000612147c2b */ /* 0x000fe2000800000c */
[----:B------:R-:W-:Y:S01]  /*1420*/  UMOV UR6, 0x3b39803f ;  /* 0x3b39803f00067882 */ /* 0x000fe20000000000 */
[----:B------:R-:W-:-:S06]  /*1430*/  UMOV UR7, 0x3c7abc9e ;  /* 0x3c7abc9e00077882 */ /* 0x000fcc0000000000 */
[----:B------:R-:W-:Y:S01]  /*1440*/  DFMA R18, R18, -UR6, R20 ;  /* 0x8000000612127c2b */ /* 0x000fe20008000014 */
[----:B------:R-:W-:Y:S01]  /*1450*/  UMOV UR6, 0x69ce2bdf ;  /* 0x69ce2bdf00067882 */ /* 0x000fe20000000000 */
[----:B------:R-:W-:Y:S01]  /*1460*/  MOV R20, 0xfca213ea ;  /* 0xfca213ea00147802 */ /* 0x000fe20000000f00 */
[----:B------:R-:W-:Y:S01]  /*1470*/  IMAD.MOV.U32 R21, RZ, RZ, 0x3e928af3 ;  /* 0x3e928af3ff157424 */ /* 0x000fe200078e00ff */
[----:B------:R-:W-:-:S05]  /*1480*/  UMOV UR7, 0x3e5ade15 ;  /* 0x3e5ade1500077882 */ /* 0x000fca0000000000 */
        /* <DEDUP_REMOVED lines=24> */
[----:B------:R-:W-:-:S08]  /*1610*/  DFMA R20, R18, R20, UR6 ;  /* 0x0000000612147e2b */ /* 0x000fd00008000014 */
[----:B------:R-:W-:-:S08]  /*1620*/  DFMA R20, R18, R20, 1 ;  /* 0x3ff000001214742b */ /* 0x000fd00000000014 */
[----:B------:R-:W-:-:S10]  /*1630*/  DFMA R18, R18, R20, 1 ;  /* 0x3ff000001212742b */ /* 0x000fd40000000014 */
[----:B------:R-:W-:Y:S02]  /*1640*/  IMAD R11, R14, 0x100000, R19 ;  /* 0x001000000e0b7824 */ /* 0x000fe400078e0213 */
[----:B------:R-:W-:Y:S01]  /*1650*/  IMAD.MOV.U32 R10, RZ, RZ, R18 ;  /* 0x000000ffff0a7224 */ /* 0x000fe200078e0012 */
[----:B------:R-:W-:Y:S06]  /*1660*/  @!P0 BRA `(.L_x_10) ;  /* 0x0000000000348947 */ /* 0x000fec0003800000 */
[----:B------:R-:W-:Y:S01]  /*1670*/  FSETP.GEU.AND P1, PT, |R13|, 4.2275390625, PT ;  /* 0x408748000d00780b */ /* 0x000fe20003f2e200 */
[C---:B------:R-:W-:Y:S02]  /*1680*/  DADD R10, R12.reuse, +INF ;  /* 0x7ff000000c0a7429 */ /* 0x040fe40000000000 */
[----:B------:R-:W-:-:S08]  /*1690*/  DSETP.GEU.AND P0, PT, R12, RZ, PT ;  /* 0x000000ff0c00722a */ /* 0x000fd00003f0e000 */
[----:B------:R-:W-:Y:S02]  /*16a0*/  FSEL R10, R10, RZ, P0 ;  /* 0x000000ff0a0a7208 */ /* 0x000fe40000000000 */
[----:B------:R-:W-:Y:S01]  /*16b0*/  FSEL R11, R11, RZ, P0 ;  /* 0x000000ff0b0b7208 */ /* 0x000fe20000000000 */
[----:B------:R-:W-:Y:S06]  /*16c0*/  @P1 BRA `(.L_x_10) ;  /* 0x00000000001c1947 */ /* 0x000fec0003800000 */
[----:B------:R-:W-:-:S04]  /*16d0*/  LEA.HI R10, R14, R14, RZ, 0x1 ;  /* 0x0000000e0e0a7211 */ /* 0x000fc800078f08ff */
[----:B------:R-:W-:-:S04]  /*16e0*/  SHF.R.S32.HI R11, RZ, 0x1, R10 ;  /* 0x00000001ff0b7819 */ /* 0x000fc8000001140a */
[----:B------:R-:W-:Y:S01]  /*16f0*/  LEA R19, R11, R19, 0x14 ;  /* 0x000000130b137211 */ /* 0x000fe200078ea0ff */
[----:B------:R-:W-:-:S05]  /*1700*/  IMAD.IADD R10, R14, 0x1, -R11 ;  /* 0x000000010e0a7824 */ /* 0x000fca00078e0a0b */
[----:B------:R-:W-:Y:S01]  /*1710*/  LEA R11, R10, 0x3ff00000, 0x14 ;  /* 0x3ff000000a0b7811 */ /* 0x000fe200078ea0ff */
[----:B------:R-:W-:-:S06]  /*1720*/  IMAD.MOV.U32 R10, RZ, RZ, RZ ;  /* 0x000000ffff0a7224 */ /* 0x000fcc00078e00ff */
[----:B------:R-:W-:-:S11]  /*1730*/  DMUL R10, R18, R10 ;  /* 0x0000000a120a7228 */ /* 0x000fd60000000000 */
.L_x_10:
[----:B------:R-:W-:Y:S02]  /*1740*/  DFMA R16, R16, R10, R10 ;  /* 0x0000000a1010722b */ /* 0x000fe4000000000a */
[----:B------:R-:W-:-:S08]  /*1750*/  DSETP.NEU.AND P0, PT, |R10|, +INF , PT ;  /* 0x7ff000000a00742a */ /* 0x000fd00003f0d200 */
[----:B------:R-:W-:Y:S01]  /*1760*/  FSEL R12, R10, R16, !P0 ;  /* 0x000000100a0c7208 */ /* 0x000fe20004000000 */
[----:B------:R-:W-:Y:S01]  /*1770*/  IMAD.MOV.U32 R10, RZ, RZ, R0 ;  /* 0x000000ffff0a7224 */ /* 0x000fe200078e0000 */
[----:B------:R-:W-:Y:S01]  /*1780*/  FSEL R13, R11, R17, !P0 ;  /* 0x000000110b0d7208 */ /* 0x000fe20004000000 */
[----:B------:R-:W-:-:S04]  /*1790*/  IMAD.MOV.U32 R11, RZ, RZ, 0x0 ;  /* 0x00000000ff0b7424 */ /* 0x000fc800078e00ff */
[----:B------:R-:W-:Y:S05]  /*17a0*/  RET.REL.NODEC R10 `(_Z3rk2iiiffffPfS_S_) ;  /* 0xffffffe80a147950 */ /* 0x000fea0003c3ffff */
.L_x_11:
[----:B------:R-:W-:-:S00]  /*17b0*/  BRA `(.L_x_11) ;  /* 0xfffffffc00fc7947 */ /* 0x000fc0000383ffff */
[----:B------:R-:W-:-:S00]  /*17c0*/  NOP ;  /* 0x0000000000007918 */ /* 0x000fc00000000000 */
        /* <DEDUP_REMOVED lines=11> */
.L_x_13:


//--------------------- .nv.shared.reserved.0     --------------------------
	.section	.nv.shared.reserved.0,"aw",@nobits
	.weak		__nv_reservedSMEM_offset_0_alias
	.size		__nv_reservedSMEM_offset_0_alias, 0, 64
	.other		__nv_reservedSMEM_offset_0_alias,@"STO_CUDA_RESERVED_SHARED STV_DEFAULT"
__nv_reservedSMEM_offset_0_alias:
	.zero		0
	.zero		64


//--------------------- .nv.constant0._Z3rk2iiiffffPfS_S_ --------------------------
	.section	.nv.constant0._Z3rk2iiiffffPfS_S_,"a",@progbits
	.sectionflags	@""
	.align	4
.nv.constant0._Z3rk2iiiffffPfS_S_:
	.zero		952


//--------------------- SYMBOLS --------------------------

	.type		.nv.reservedSmem.offset0,@object
	.size		.nv.reservedSmem.offset0,0x4
